	.headerflags	@"EF_CUDA_TEXMODE_UNIFIED EF_CUDA_64BIT_ADDRESS EF_CUDA_SM80 EF_CUDA_VIRTUAL_SM(EF_CUDA_SM80)"
	.elftype	@"ET_EXEC"


//--------------------- .nv.info                  --------------------------
	.section	.nv.info,"",@"SHT_CUDA_INFO"
	.align	4


	//----- nvinfo : EIATTR_REGCOUNT
	.align		4
        /*0000*/ 	.byte	0x04, 0x2f
        /*0002*/ 	.short	(.L_1 - .L_0)
	.align		4
.L_0:
        /*0004*/ 	.word	index@(candidate0)
        /*0008*/ 	.word	0x000000a8


	//----- nvinfo : EIATTR_MAX_STACK_SIZE
	.align		4
.L_1:
        /*000c*/ 	.byte	0x04, 0x23
        /*000e*/ 	.short	(.L_3 - .L_2)
	.align		4
.L_2:
        /*0010*/ 	.word	index@(candidate0)
        /*0014*/ 	.word	0x00000000


	//----- nvinfo : EIATTR_MIN_STACK_SIZE
	.align		4
.L_3:
        /*0018*/ 	.byte	0x04, 0x12
        /*001a*/ 	.short	(.L_5 - .L_4)
	.align		4
.L_4:
        /*001c*/ 	.word	index@(candidate0)
        /*0020*/ 	.word	0x00000000


	//----- nvinfo : EIATTR_FRAME_SIZE
	.align		4
.L_5:
        /*0024*/ 	.byte	0x04, 0x11
        /*0026*/ 	.short	(.L_7 - .L_6)
	.align		4
.L_6:
        /*0028*/ 	.word	index@(candidate0)
        /*002c*/ 	.word	0x00000000
.L_7:


//--------------------- .nv.info.candidate0       --------------------------
	.section	.nv.info.candidate0,"",@"SHT_CUDA_INFO"
	.align	4


	//----- nvinfo : EIATTR_CUDA_API_VERSION
	.align		4
        /*0000*/ 	.byte	0x04, 0x37
        /*0002*/ 	.short	(.L_9 - .L_8)
.L_8:
        /*0004*/ 	.word	0x00000075


	//----- nvinfo : EIATTR_SW2861232_WAR
	.align		4
.L_9:
        /*0008*/ 	.byte	0x01, 0x35
	.zero		2


	//----- nvinfo : EIATTR_PARAM_CBANK
	.align		4
        /*000c*/ 	.byte	0x04, 0x0a
        /*000e*/ 	.short	(.L_11 - .L_10)
	.align		4
.L_10:
        /*0010*/ 	.word	index@(.nv.constant0.candidate0)
        /*0014*/ 	.short	0x0160
        /*0016*/ 	.short	0x0018


	//----- nvinfo : EIATTR_CBANK_PARAM_SIZE
	.align		4
.L_11:
        /*0018*/ 	.byte	0x03, 0x19
        /*001a*/ 	.short	0x0018


	//----- nvinfo : EIATTR_KPARAM_INFO
	.align		4
        /*001c*/ 	.byte	0x04, 0x17
        /*001e*/ 	.short	(.L_13 - .L_12)
.L_12:
        /*0020*/ 	.word	0x00000000
        /*0024*/ 	.short	0x0002
        /*0026*/ 	.short	0x0010
        /*0028*/ 	.byte	0x00, 0xf0, 0x21, 0x00


	//----- nvinfo : EIATTR_KPARAM_INFO
	.align		4
.L_13:
        /*002c*/ 	.byte	0x04, 0x17
        /*002e*/ 	.short	(.L_15 - .L_14)
.L_14:
        /*0030*/ 	.word	0x00000000
        /*0034*/ 	.short	0x0001
        /*0036*/ 	.short	0x0008
        /*0038*/ 	.byte	0x00, 0xf0, 0x21, 0x00


	//----- nvinfo : EIATTR_KPARAM_INFO
	.align		4
.L_15:
        /*003c*/ 	.byte	0x04, 0x17
        /*003e*/ 	.short	(.L_17 - .L_16)
.L_16:
        /*0040*/ 	.word	0x00000000
        /*0044*/ 	.short	0x0000
        /*0046*/ 	.short	0x0000
        /*0048*/ 	.byte	0x00, 0xf0, 0x21, 0x00


	//----- nvinfo : EIATTR_MAXREG_COUNT
	.align		4
.L_17:
        /*004c*/ 	.byte	0x03, 0x1b
        /*004e*/ 	.short	0x00ff


	//----- nvinfo : EIATTR_EXIT_INSTR_OFFSETS
	.align		4
        /*0050*/ 	.byte	0x04, 0x1c
        /*0052*/ 	.short	(.L_19 - .L_18)


	//   ....[0]....
.L_18:
        /*0054*/ 	.word	0x00006a40


	//----- nvinfo : EIATTR_MAX_THREADS
	.align		4
.L_19:
        /*0058*/ 	.byte	0x04, 0x05
        /*005a*/ 	.short	(.L_21 - .L_20)
.L_20:
        /*005c*/ 	.word	0x00000080
        /*0060*/ 	.word	0x00000001
        /*0064*/ 	.word	0x00000001
.L_21:


//--------------------- .nv.rel.action            --------------------------
	.section	.nv.rel.action,"",@"SHT_CUDA_RELOCINFO"
	.align	8
	.sectionentsize	8
        /*0000*/ 	.byte	0x4b, 0x00, 0x00, 0x00, 0x00, 0x00, 0x00, 0x00, 0x00, 0x02, 0x02, 0x08, 0x10, 0x0a, 0x2f, 0x22
        /* <DEDUP_REMOVED lines=13> */


//--------------------- .nv.constant0.candidate0  --------------------------
	.section	.nv.constant0.candidate0,"a",@progbits
	.align	4
.nv.constant0.candidate0:
	.zero		376


//--------------------- .text.candidate0          --------------------------
	.section	.text.candidate0,"ax",@progbits
	.sectionflags	@"SHF_BARRIERS=1"
	.sectioninfo	@"SHI_REGISTERS=168"
	.align	128
        .global         candidate0
        .type           candidate0,@function
        .size           candidate0,(.L_x_7 - candidate0)
        .other          candidate0,@"STO_CUDA_ENTRY STV_DEFAULT"
candidate0:
.text.candidate0:
[----:B------:R-:W-:-:S02]  /*0000*/  MOV R1, c[0x0][0x28] ;  /* 0x00000a0000017a02 */ /* 0x000fc40000000f00 */
[----:B------:R-:W0:Y:S01]  /*0010*/  S2R R139, SR_CTAID.X ;  /* 0x00000000008b7919 */ /* 0x000e220000002500 */
[----:B------:R-:W-:Y:S01]  /*0020*/  HFMA2.MMA R138, -RZ, RZ, 0, 0 ;  /* 0x00000000ff8a7435 */ /* 0x000fe200000001ff */
[----:B------:R-:W-:Y:S01]  /*0030*/  CS2R R140, SRZ ;  /* 0x00000000008c7805 */ /* 0x000fe2000001ff00 */
[----:B------:R-:W-:Y:S01]  /*0040*/  HFMA2.MMA R161, -RZ, RZ, 0, 0 ;  /* 0x00000000ffa17435 */ /* 0x000fe200000001ff */
[----:B------:R-:W1:Y:S01]  /*0050*/  S2R R25, SR_TID.X ;  /* 0x0000000000197919 */ /* 0x000e620000002100 */
[----:B------:R-:W-:Y:S01]  /*0060*/  HFMA2.MMA R137, -RZ, RZ, 0, 0 ;  /* 0x00000000ff897435 */ /* 0x000fe200000001ff */
[----:B------:R-:W-:Y:S01]  /*0070*/  MOV R157, RZ ;  /* 0x000000ff009d7202 */ /* 0x000fe20000000f00 */
        /* <DEDUP_REMOVED lines=10> */
[----:B------:R-:W-:Y:S01]  /*0120*/  ULDC.64 UR4, c[0x0][0x118] ;  /* 0x0000460000047ab9 */ /* 0x000fe20000000a00 */
[----:B0-----:R-:W-:-:S04]  /*0130*/  IMAD.HI R0, R139, 0x5397829d, RZ ;  /* 0x5397829d8b007827 */ /* 0x001fc800078e02ff */
[----:B------:R-:W-:Y:S01]  /*0140*/  IMAD.HI R27, R139, -0x6db6db6d, R138 ;  /* 0x924924938b1b7827 */ /* 0x000fe200078e028a */
[----:B------:R-:W-:Y:S02]  /*0150*/  SHF.R.U32.HI R3, RZ, 0x1f, R0 ;  /* 0x0000001fff037819 */ /* 0x000fe40000011600 */
[C---:B-1----:R-:W-:Y:S01]  /*0160*/  IADD3 R24, R25.reuse, 0x80, RZ ;  /* 0x0000008019187810 */ /* 0x042fe20007ffe0ff */
[C---:B------:R-:W-:Y:S01]  /*0170*/  IMAD.HI R38, R25.reuse, 0x2aaaaaab, RZ ;  /* 0x2aaaaaab19267827 */ /* 0x040fe200078e02ff */
[C---:B------:R-:W-:Y:S02]  /*0180*/  IADD3 R23, R25.reuse, 0x100, RZ ;  /* 0x0000010019177810 */ /* 0x040fe40007ffe0ff */
[C---:B------:R-:W-:Y:S02]  /*0190*/  IADD3 R22, R25.reuse, 0x180, RZ ;  /* 0x0000018019167810 */ /* 0x040fe40007ffe0ff */
[----:B------:R-:W-:Y:S01]  /*01a0*/  IADD3 R21, R25, 0x200, RZ ;  /* 0x0000020019157810 */ /* 0x000fe20007ffe0ff */
[----:B------:R-:W-:Y:S01]  /*01b0*/  IMAD.HI R2, R23, 0x2aaaaaab, RZ ;  /* 0x2aaaaaab17027827 */ /* 0x000fe200078e02ff */
[----:B------:R-:W-:-:S02]  /*01c0*/  LEA.HI.SX32 R138, R0, R3, 0x1c ;  /* 0x00000003008a7211 */ /* 0x000fc400078fe2ff */
[----:B------:R-:W-:Y:S01]  /*01d0*/  SHF.R.U32.HI R0, RZ, 0x1f, R27 ;  /* 0x0000001fff007819 */ /* 0x000fe2000001161b */
[----:B------:R-:W-:Y:S01]  /*01e0*/  IMAD.HI R3, R24, 0x2aaaaaab, RZ ;  /* 0x2aaaaaab18037827 */ /* 0x000fe200078e02ff */
[----:B------:R-:W-:Y:S02]  /*01f0*/  SHF.R.U32.HI R5, RZ, 0x1f, R38 ;  /* 0x0000001fff057819 */ /* 0x000fe40000011626 */
[----:B------:R-:W-:Y:S01]  /*0200*/  LEA.HI.SX32 R27, R27, R0, 0x1e ;  /* 0x000000001b1b7211 */ /* 0x000fe200078ff2ff */
[----:B------:R-:W-:Y:S01]  /*0210*/  IMAD.HI R4, R22, 0x2aaaaaab, RZ ;  /* 0x2aaaaaab16047827 */ /* 0x000fe200078e02ff */
[----:B------:R-:W-:Y:S02]  /*0220*/  LEA.HI.SX32 R38, R38, R5, 0x1c ;  /* 0x0000000526267211 */ /* 0x000fe400078fe2ff */
[----:B------:R-:W-:Y:S01]  /*0230*/  SHF.R.U32.HI R0, RZ, 0x1f, R3 ;  /* 0x0000001fff007819 */ /* 0x000fe20000011603 */
[----:B------:R-:W-:Y:S01]  /*0240*/  IMAD.HI R6, R21, 0x2aaaaaab, RZ ;  /* 0x2aaaaaab15067827 */ /* 0x000fe200078e02ff */
[----:B------:R-:W-:-:S02]  /*0250*/  SHF.R.U32.HI R5, RZ, 0x1f, R2 ;  /* 0x0000001fff057819 */ /* 0x000fc40000011602 */
[----:B------:R-:W-:Y:S01]  /*0260*/  SHF.R.U32.HI R7, RZ, 0x1f, R4 ;  /* 0x0000001fff077819 */ /* 0x000fe20000011604 */
[----:B------:R-:W-:Y:S01]  /*0270*/  IMAD R136, R27, -0x7, R139 ;  /* 0xfffffff91b887824 */ /* 0x000fe200078e028b */
[C---:B------:R-:W-:Y:S01]  /*0280*/  IADD3 R20, R25.reuse, 0x280, RZ ;  /* 0x0000028019147810 */ /* 0x040fe20007ffe0ff */
[----:B------:R-:W-:Y:S01]  /*0290*/  IMAD R38, R38, -0x60, R25 ;  /* 0xffffffa026267824 */ /* 0x000fe200078e0219 */
[----:B------:R-:W-:Y:S02]  /*02a0*/  SHF.R.U32.HI R9, RZ, 0x1f, R6 ;  /* 0x0000001fff097819 */ /* 0x000fe40000011606 */
[----:B------:R-:W-:Y:S02]  /*02b0*/  IADD3 R19, R25, 0x300, RZ ;  /* 0x0000030019137810 */ /* 0x000fe40007ffe0ff */
[----:B------:R-:W-:Y:S02]  /*02c0*/  LEA.HI.SX32 R3, R3, R0, 0x1c ;  /* 0x0000000003037211 */ /* 0x000fe400078fe2ff */
[----:B------:R-:W-:-:S02]  /*02d0*/  IADD3 R18, R25, 0x380, RZ ;  /* 0x0000038019127810 */ /* 0x000fc40007ffe0ff */
[----:B------:R-:W-:Y:S01]  /*02e0*/  LEA.HI.SX32 R0, R2, R5, 0x1c ;  /* 0x0000000502007211 */ /* 0x000fe200078fe2ff */
[----:B------:R-:W-:Y:S01]  /*02f0*/  IMAD R24, R3, -0x60, R24 ;  /* 0xffffffa003187824 */ /* 0x000fe200078e0218 */
[C---:B------:R-:W-:Y:S01]  /*0300*/  IADD3 R17, R25.reuse, 0x400, RZ ;  /* 0x0000040019117810 */ /* 0x040fe20007ffe0ff */
[----:B------:R-:W-:Y:S01]  /*0310*/  IMAD.HI R8, R18, 0x2aaaaaab, RZ ;  /* 0x2aaaaaab12087827 */ /* 0x000fe200078e02ff */
[----:B------:R-:W-:Y:S02]  /*0320*/  LEA.HI.SX32 R5, R4, R7, 0x1c ;  /* 0x0000000704057211 */ /* 0x000fe400078fe2ff */
[----:B------:R-:W-:Y:S01]  /*0330*/  LEA.HI.SX32 R2, R6, R9, 0x1c ;  /* 0x0000000906027211 */ /* 0x000fe200078fe2ff */
[----:B------:R-:W-:Y:S01]  /*0340*/  IMAD.HI R7, R20, 0x2aaaaaab, RZ ;  /* 0x2aaaaaab14077827 */ /* 0x000fe200078e02ff */
[----:B------:R-:W-:Y:S02]  /*0350*/  SHF.R.U32.HI R11, RZ, 0x1f, R8 ;  /* 0x0000001fff0b7819 */ /* 0x000fe40000011608 */
[----:B------:R-:W-:Y:S01]  /*0360*/  IADD3 R16, R25, 0x480, RZ ;  /* 0x0000048019107810 */ /* 0x000fe20007ffe0ff */
[----:B------:R-:W-:Y:S01]  /*0370*/  IMAD.HI R6, R19, 0x2aaaaaab, RZ ;  /* 0x2aaaaaab13067827 */ /* 0x000fe200078e02ff */
[----:B------:R-:W-:-:S02]  /*0380*/  SHF.R.U32.HI R4, RZ, 0x1f, R7 ;  /* 0x0000001fff047819 */ /* 0x000fc40000011607 */
[----:B------:R-:W-:Y:S01]  /*0390*/  IADD3 R15, R25, 0x500, RZ ;  /* 0x00000500190f7810 */ /* 0x000fe20007ffe0ff */
[----:B------:R-:W-:Y:S01]  /*03a0*/  IMAD.HI R10, R17, 0x2aaaaaab, RZ ;  /* 0x2aaaaaab110a7827 */ /* 0x000fe200078e02ff */
[----:B------:R-:W-:Y:S02]  /*03b0*/  SHF.R.U32.HI R9, RZ, 0x1f, R6 ;  /* 0x0000001fff097819 */ /* 0x000fe40000011606 */
[----:B------:R-:W-:Y:S01]  /*03c0*/  LEA.HI.SX32 R7, R7, R4, 0x1c ;  /* 0x0000000407077211 */ /* 0x000fe200078fe2ff */
[----:B------:R-:W-:Y:S01]  /*03d0*/  IMAD.HI R29, R16, 0x2aaaaaab, RZ ;  /* 0x2aaaaaab101d7827 */ /* 0x000fe200078e02ff */
[----:B------:R-:W-:Y:S02]  /*03e0*/  SHF.R.U32.HI R13, RZ, 0x1f, R10 ;  /* 0x0000001fff0d7819 */ /* 0x000fe4000001160a */
[----:B------:R-:W-:Y:S01]  /*03f0*/  LEA.HI.SX32 R4, R6, R9, 0x1c ;  /* 0x0000000906047211 */ /* 0x000fe200078fe2ff */
[----:B------:R-:W-:Y:S01]  /*0400*/  IMAD.HI R32, R15, 0x2aaaaaab, RZ ;  /* 0x2aaaaaab0f207827 */ /* 0x000fe200078e02ff */
[----:B------:R-:W-:-:S02]  /*0410*/  LEA.HI.SX32 R9, R8, R11, 0x1c ;  /* 0x0000000b08097211 */ /* 0x000fc400078fe2ff */
[----:B------:R-:W-:Y:S01]  /*0420*/  LEA.HI.SX32 R8, R10, R13, 0x1c ;  /* 0x0000000d0a087211 */ /* 0x000fe200078fe2ff */
[----:B------:R-:W-:Y:S01]  /*0430*/  IMAD R20, R7, -0x60, R20 ;  /* 0xffffffa007147824 */ /* 0x000fe200078e0214 */
[----:B------:R-:W-:Y:S01]  /*0440*/  IADD3 R14, R25, 0x580, RZ ;  /* 0x00000580190e7810 */ /* 0x000fe20007ffe0ff */
[----:B------:R-:W-:Y:S01]  /*0450*/  IMAD R18, R9, -0x60, R18 ;  /* 0xffffffa009127824 */ /* 0x000fe200078e0212 */
[C---:B------:R-:W-:Y:S01]  /*0460*/  IADD3 R13, R25.reuse, 0x600, RZ ;  /* 0x00000600190d7810 */ /* 0x040fe20007ffe0ff */
[----:B------:R-:W-:Y:S01]  /*0470*/  IMAD R17, R8, -0x60, R17 ;  /* 0xffffffa008117824 */ /* 0x000fe200078e0211 */
[----:B------:R-:W-:Y:S01]  /*0480*/  SHF.R.U32.HI R6, RZ, 0x1f, R29 ;  /* 0x0000001fff067819 */ /* 0x000fe2000001161d */
[----:B------:R-:W-:Y:S01]  /*0490*/  IMAD.HI R57, R14, 0x2aaaaaab, RZ ;  /* 0x2aaaaaab0e397827 */ /* 0x000fe200078e02ff */
[C---:B------:R-:W-:Y:S02]  /*04a0*/  IADD3 R12, R25.reuse, 0x680, RZ ;  /* 0x00000680190c7810 */ /* 0x040fe40007ffe0ff */
[----:B------:R-:W-:Y:S01]  /*04b0*/  IADD3 R11, R25, 0x700, RZ ;  /* 0x00000700190b7810 */ /* 0x000fe20007ffe0ff */
[----:B------:R-:W-:Y:S01]  /*04c0*/  IMAD.HI R60, R13, 0x2aaaaaab, RZ ;  /* 0x2aaaaaab0d3c7827 */ /* 0x000fe200078e02ff */
[----:B------:R-:W-:-:S02]  /*04d0*/  LEA.HI.SX32 R29, R29, R6, 0x1c ;  /* 0x000000061d1d7211 */ /* 0x000fc400078fe2ff */
[----:B------:R-:W-:Y:S01]  /*04e0*/  SHF.R.U32.HI R31, RZ, 0x1f, R32 ;  /* 0x0000001fff1f7819 */ /* 0x000fe20000011620 */
[----:B------:R-:W-:Y:S01]  /*04f0*/  IMAD.HI R59, R12, 0x2aaaaaab, RZ ;  /* 0x2aaaaaab0c3b7827 */ /* 0x000fe200078e02ff */
[----:B------:R-:W-:Y:S02]  /*0500*/  SHF.R.U32.HI R6, RZ, 0x1f, R57 ;  /* 0x0000001fff067819 */ /* 0x000fe40000011639 */
[----:B------:R-:W-:Y:S01]  /*0510*/  SHF.R.U32.HI R33, RZ, 0x1f, R60 ;  /* 0x0000001fff217819 */ /* 0x000fe2000001163c */
[----:B------:R-:W-:Y:S01]  /*0520*/  IMAD.HI R62, R11, 0x2aaaaaab, RZ ;  /* 0x2aaaaaab0b3e7827 */ /* 0x000fe200078e02ff */
[----:B------:R-:W-:Y:S02]  /*0530*/  IADD3 R10, R25, 0x780, RZ ;  /* 0x00000780190a7810 */ /* 0x000fe40007ffe0ff */
[----:B------:R-:W-:Y:S01]  /*0540*/  LEA.HI.SX32 R32, R32, R31, 0x1c ;  /* 0x0000001f20207211 */ /* 0x000fe200078fe2ff */
[----:B------:R-:W-:Y:S01]  /*0550*/  IMAD R16, R29, -0x60, R16 ;  /* 0xffffffa01d107824 */ /* 0x000fe200078e0210 */
[----:B------:R-:W-:Y:S01]  /*0560*/  LEA.HI.SX32 R57, R57, R6, 0x1c ;  /* 0x0000000639397211 */ /* 0x000fe200078fe2ff */
[----:B------:R-:W-:Y:S01]  /*0570*/  IMAD.HI R63, R10, 0x2aaaaaab, RZ ;  /* 0x2aaaaaab0a3f7827 */ /* 0x000fe200078e02ff */
[----:B------:R-:W-:-:S02]  /*0580*/  LEA.HI.SX32 R60, R60, R33, 0x1c ;  /* 0x000000213c3c7211 */ /* 0x000fc400078fe2ff */
[----:B------:R-:W-:Y:S01]  /*0590*/  SHF.R.U32.HI R26, RZ, 0x1f, R59 ;  /* 0x0000001fff1a7819 */ /* 0x000fe2000001163b */
[----:B------:R-:W-:Y:S01]  /*05a0*/  IMAD R15, R32, -0x60, R15 ;  /* 0xffffffa0200f7824 */ /* 0x000fe200078e020f */
[----:B------:R-:W-:Y:S01]  /*05b0*/  SHF.R.U32.HI R31, RZ, 0x1f, R62 ;  /* 0x0000001fff1f7819 */ /* 0x000fe2000001163e */
[----:B------:R-:W-:Y:S01]  /*05c0*/  IMAD R23, R0, -0x60, R23 ;  /* 0xffffffa000177824 */ /* 0x000fe200078e0217 */
[----:B------:R-:W-:Y:S01]  /*05d0*/  IADD3 R6, R25, 0x800, RZ ;  /* 0x0000080019067810 */ /* 0x000fe20007ffe0ff */
[----:B------:R-:W-:Y:S01]  /*05e0*/  IMAD R14, R57, -0x60, R14 ;  /* 0xffffffa0390e7824 */ /* 0x000fe200078e020e */
[----:B------:R-:W-:Y:S01]  /*05f0*/  IADD3 R33, R25, 0x880, RZ ;  /* 0x0000088019217810 */ /* 0x000fe20007ffe0ff */
[----:B------:R-:W-:Y:S01]  /*0600*/  IMAD R22, R5, -0x60, R22 ;  /* 0xffffffa005167824 */ /* 0x000fe200078e0216 */
[----:B------:R-:W-:Y:S01]  /*0610*/  LEA.HI.SX32 R59, R59, R26, 0x1c ;  /* 0x0000001a3b3b7211 */ /* 0x000fe200078fe2ff */
[----:B------:R-:W-:Y:S01]  /*0620*/  IMAD R21, R2, -0x60, R21 ;  /* 0xffffffa002157824 */ /* 0x000fe200078e0215 */
[----:B------:R-:W-:Y:S01]  /*0630*/  LEA.HI.SX32 R62, R62, R31, 0x1c ;  /* 0x0000001f3e3e7211 */ /* 0x000fe200078fe2ff */
[----:B------:R-:W-:Y:S01]  /*0640*/  IMAD.HI R31, R6, 0x2aaaaaab, RZ ;  /* 0x2aaaaaab061f7827 */ /* 0x000fe200078e02ff */
[----:B------:R-:W-:-:S02]  /*0650*/  IADD3 R30, R25, 0x900, RZ ;  /* 0x00000900191e7810 */ /* 0x000fc40007ffe0ff */
[----:B------:R-:W-:Y:S01]  /*0660*/  SHF.R.U32.HI R26, RZ, 0x1f, R63 ;  /* 0x0000001fff1a7819 */ /* 0x000fe2000001163f */
[----:B------:R-:W-:Y:S01]  /*0670*/  IMAD.HI R35, R33, 0x2aaaaaab, RZ ;  /* 0x2aaaaaab21237827 */ /* 0x000fe200078e02ff */
[----:B------:R-:W-:Y:S02]  /*0680*/  SHF.R.U32.HI R34, RZ, 0x1f, R31 ;  /* 0x0000001fff227819 */ /* 0x000fe4000001161f */
[----:B------:R-:W-:Y:S01]  /*0690*/  LEA.HI.SX32 R63, R63, R26, 0x1c ;  /* 0x0000001a3f3f7211 */ /* 0x000fe200078fe2ff */
[----:B------:R-:W-:Y:S01]  /*06a0*/  IMAD.HI R36, R30, 0x2aaaaaab, RZ ;  /* 0x2aaaaaab1e247827 */ /* 0x000fe200078e02ff */
[----:B------:R-:W-:Y:S02]  /*06b0*/  SHF.R.U32.HI R26, RZ, 0x1f, R35 ;  /* 0x0000001fff1a7819 */ /* 0x000fe40000011623 */
[----:B------:R-:W-:Y:S01]  /*06c0*/  IADD3 R58, R25, 0xa00, RZ ;  /* 0x00000a00193a7810 */ /* 0x000fe20007ffe0ff */
[----:B------:R-:W-:Y:S01]  /*06d0*/  IMAD R12, R59, -0x60, R12 ;  /* 0xffffffa03b0c7824 */ /* 0x000fe200078e020c */
[----:B------:R-:W-:Y:S01]  /*06e0*/  LEA.HI.SX32 R69, R31, R34, 0x1c ;  /* 0x000000221f457211 */ /* 0x000fe200078fe2ff */
[----:B------:R-:W-:Y:S01]  /*06f0*/  IMAD R13, R60, -0x60, R13 ;  /* 0xffffffa03c0d7824 */ /* 0x000fe200078e020d */
[----:B------:R-:W-:Y:S01]  /*0700*/  LEA.HI.SX32 R70, R35, R26, 0x1c ;  /* 0x0000001a23467211 */ /* 0x000fe200078fe2ff */
[----:B------:R-:W-:Y:S01]  /*0710*/  IMAD.HI R26, R58, 0x2aaaaaab, RZ ;  /* 0x2aaaaaab3a1a7827 */ /* 0x000fe200078e02ff */
[----:B------:R-:W-:-:S02]  /*0720*/  SHF.R.U32.HI R31, RZ, 0x1f, R36 ;  /* 0x0000001fff1f7819 */ /* 0x000fc40000011624 */
[----:B------:R-:W-:Y:S01]  /*0730*/  SHF.R.S32.HI R132, RZ, 0x3, R25 ;  /* 0x00000003ff847819 */ /* 0x000fe20000011419 */
[----:B------:R-:W-:Y:S01]  /*0740*/  IMAD R9, R69, -0x60, R6 ;  /* 0xffffffa045097824 */ /* 0x000fe200078e0206 */
[----:B------:R-:W-:Y:S01]  /*0750*/  LEA.HI.SX32 R71, R36, R31, 0x1c ;  /* 0x0000001f24477211 */ /* 0x000fe200078fe2ff */
[----:B------:R-:W-:Y:S01]  /*0760*/  IMAD R8, R70, -0x60, R33 ;  /* 0xffffffa046087824 */ /* 0x000fe200078e0221 */
[----:B------:R-:W-:Y:S01]  /*0770*/  SHF.R.U32.HI R31, RZ, 0x1f, R26 ;  /* 0x0000001fff1f7819 */ /* 0x000fe2000001161a */
[----:B------:R-:W-:Y:S01]  /*0780*/  IMAD.HI R65, R132, 0x66666667, RZ ;  /* 0x6666666784417827 */ /* 0x000fe200078e02ff */
[----:B------:R-:W-:Y:S02]  /*0790*/  IADD3 R28, R25, 0x980, RZ ;  /* 0x00000980191c7810 */ /* 0x000fe40007ffe0ff */
[----:B------:R-:W-:Y:S01]  /*07a0*/  LEA.HI.SX32 R75, R26, R31, 0x1c ;  /* 0x0000001f1a4b7211 */ /* 0x000fe200078fe2ff */
[----:B------:R-:W-:Y:S01]  /*07b0*/  IMAD R7, R71, -0x60, R30 ;  /* 0xffffffa047077824 */ /* 0x000fe200078e021e */
[----:B------:R-:W-:Y:S01]  /*07c0*/  SHF.R.U32.HI R26, RZ, 0x1f, R65 ;  /* 0x0000001fff1a7819 */ /* 0x000fe20000011641 */
[----:B------:R-:W-:Y:S01]  /*07d0*/  IMAD.HI R37, R28, 0x2aaaaaab, RZ ;  /* 0x2aaaaaab1c257827 */ /* 0x000fe200078e02ff */
[----:B------:R-:W-:-:S02]  /*07e0*/  MOV R33, 0x300 ;  /* 0x0000030000217802 */ /* 0x000fc40000000f00 */
[----:B------:R-:W-:Y:S01]  /*07f0*/  LEA.HI.SX32 R65, R65, R26, 0x1e ;  /* 0x0000001a41417211 */ /* 0x000fe200078ff2ff */
[----:B------:R-:W-:Y:S01]  /*0800*/  IMAD R5, R75, -0x60, R58 ;  /* 0xffffffa04b057824 */ /* 0x000fe200078e023a */
[----:B------:R-:W-:Y:S01]  /*0810*/  SHF.R.S32.HI R26, RZ, 0x4, R25 ;  /* 0x00000004ff1a7819 */ /* 0x000fe20000011419 */
[----:B------:R-:W-:Y:S01]  /*0820*/  IMAD R0, R132, R33, 0x2800 ;  /* 0x0000280084007424 */ /* 0x000fe200078e0221 */
[----:B------:R-:W-:Y:S01]  /*0830*/  SHF.R.U32.HI R34, RZ, 0x1f, R37 ;  /* 0x0000001fff227819 */ /* 0x000fe20000011625 */
[----:B------:R-:W-:Y:S01]  /*0840*/  IMAD R11, R62, -0x60, R11 ;  /* 0xffffffa03e0b7824 */ /* 0x000fe200078e020b */
[C---:B------:R-:W-:Y:S01]  /*0850*/  IADD3 R29, R26.reuse, 0x10, RZ ;  /* 0x000000101a1d7810 */ /* 0x040fe20007ffe0ff */
[C---:B------:R-:W-:Y:S01]  /*0860*/  IMAD.HI R128, R26.reuse, 0x66666667, RZ ;  /* 0x666666671a807827 */ /* 0x040fe200078e02ff */
[C---:B------:R-:W-:Y:S02]  /*0870*/  IADD3 R30, R26.reuse, 0x18, RZ ;  /* 0x000000181a1e7810 */ /* 0x040fe40007ffe0ff */
[----:B------:R-:W-:Y:S01]  /*0880*/  IADD3 R32, R26, 0x20, RZ ;  /* 0x000000201a207810 */ /* 0x000fe20007ffe0ff */
[----:B------:R-:W-:Y:S01]  /*0890*/  IMAD.HI R29, R29, 0x66666667, RZ ;  /* 0x666666671d1d7827 */ /* 0x000fe200078e02ff */
[----:B------:R-:W-:-:S02]  /*08a0*/  LEA.HI.SX32 R73, R37, R34, 0x1c ;  /* 0x0000002225497211 */ /* 0x000fc400078fe2ff */
[----:B------:R-:W-:Y:S01]  /*08b0*/  IADD3 R33, R26, 0x28, RZ ;  /* 0x000000281a217810 */ /* 0x000fe20007ffe0ff */
[----:B------:R-:W-:Y:S01]  /*08c0*/  IMAD.HI R30, R30, 0x66666667, RZ ;  /* 0x666666671e1e7827 */ /* 0x000fe200078e02ff */
[----:B------:R-:W-:Y:S02]  /*08d0*/  SHF.R.S32.HI R122, RZ, 0x1, R29 ;  /* 0x00000001ff7a7819 */ /* 0x000fe4000001141d */
[----:B------:R-:W-:Y:S01]  /*08e0*/  IADD3 R72, R25, 0xa80, RZ ;  /* 0x00000a8019487810 */ /* 0x000fe20007ffe0ff */
[----:B------:R-:W-:Y:S01]  /*08f0*/  IMAD.HI R32, R32, 0x66666667, RZ ;  /* 0x6666666720207827 */ /* 0x000fe200078e02ff */
[----:B------:R-:W-:Y:S02]  /*0900*/  SHF.R.S32.HI R119, RZ, 0x1, R30 ;  /* 0x00000001ff777819 */ /* 0x000fe4000001141e */
[----:B------:R-:W-:Y:S01]  /*0910*/  LEA.HI R122, R29, R122, RZ, 0x1 ;  /* 0x0000007a1d7a7211 */ /* 0x000fe200078f08ff */
[----:B------:R-:W-:Y:S01]  /*0920*/  IMAD R6, R73, -0x60, R28 ;  /* 0xffffffa049067824 */ /* 0x000fe200078e021c */
[----:B------:R-:W-:Y:S01]  /*0930*/  IADD3 R28, R26, 0x8, RZ ;  /* 0x000000081a1c7810 */ /* 0x000fe20007ffe0ff */
[----:B------:R-:W-:Y:S01]  /*0940*/  IMAD.HI R33, R33, 0x66666667, RZ ;  /* 0x6666666721217827 */ /* 0x000fe200078e02ff */
[----:B------:R-:W-:-:S02]  /*0950*/  LEA.HI R119, R30, R119, RZ, 0x1 ;  /* 0x000000771e777211 */ /* 0x000fc400078f08ff */
[----:B------:R-:W-:Y:S01]  /*0960*/  SHF.R.S32.HI R29, RZ, 0x1, R32 ;  /* 0x00000001ff1d7819 */ /* 0x000fe20000011420 */
[----:B------:R-:W-:Y:S01]  /*0970*/  IMAD.HI R28, R28, 0x66666667, RZ ;  /* 0x666666671c1c7827 */ /* 0x000fe200078e02ff */
[----:B------:R-:W-:Y:S02]  /*0980*/  IADD3 R30, R26, 0x30, RZ ;  /* 0x000000301a1e7810 */ /* 0x000fe40007ffe0ff */
[----:B------:R-:W-:Y:S01]  /*0990*/  LEA.HI R116, R32, R29, RZ, 0x1 ;  /* 0x0000001d20747211 */ /* 0x000fe200078f08ff */
[----:B------:R-:W-:Y:S01]  /*09a0*/  IMAD.HI R34, R72, 0x2aaaaaab, RZ ;  /* 0x2aaaaaab48227827 */ /* 0x000fe200078e02ff */
[----:B------:R-:W-:Y:S02]  /*09b0*/  IADD3 R29, R26, 0x40, RZ ;  /* 0x000000401a1d7810 */ /* 0x000fe40007ffe0ff */
[----:B------:R-:W-:Y:S01]  /*09c0*/  SHF.R.S32.HI R125, RZ, 0x1, R28 ;  /* 0x00000001ff7d7819 */ /* 0x000fe2000001141c */
[----:B------:R-:W-:Y:S01]  /*09d0*/  IMAD.HI R30, R30, 0x66666667, RZ ;  /* 0x666666671e1e7827 */ /* 0x000fe200078e02ff */
[----:B------:R-:W-:-:S02]  /*09e0*/  IADD3 R32, R26, 0x48, RZ ;  /* 0x000000481a207810 */ /* 0x000fc40007ffe0ff */
[----:B------:R-:W-:Y:S01]  /*09f0*/  LEA.HI R125, R28, R125, RZ, 0x1 ;  /* 0x0000007d1c7d7211 */ /* 0x000fe200078f08ff */
[----:B------:R-:W-:Y:S01]  /*0a00*/  IMAD.HI R104, R29, 0x66666667, RZ ;  /* 0x666666671d687827 */ /* 0x000fe200078e02ff */
[----:B------:R-:W-:Y:S02]  /*0a10*/  IADD3 R57, R26, 0x38, RZ ;  /* 0x000000381a397810 */ /* 0x000fe40007ffe0ff */
[----:B------:R-:W-:Y:S01]  /*0a20*/  SHF.R.S32.HI R29, RZ, 0x1, R30 ;  /* 0x00000001ff1d7819 */ /* 0x000fe2000001141e */
[----:B------:R-:W-:Y:S01]  /*0a30*/  IMAD.HI R32, R32, 0x66666667, RZ ;  /* 0x6666666720207827 */ /* 0x000fe200078e02ff */
[----:B------:R-:W-:Y:S02]  /*0a40*/  SHF.R.S32.HI R28, RZ, 0x1, R33 ;  /* 0x00000001ff1c7819 */ /* 0x000fe40000011421 */
[----:B------:R-:W-:Y:S01]  /*0a50*/  SHF.R.U32.HI R31, RZ, 0x1f, R34 ;  /* 0x0000001fff1f7819 */ /* 0x000fe20000011622 */
[----:B------:R-:W-:Y:S01]  /*0a60*/  IMAD.HI R57, R57, 0x66666667, RZ ;  /* 0x6666666739397827 */ /* 0x000fe200078e02ff */
[----:B------:R-:W-:-:S02]  /*0a70*/  IADD3 R121, R132, 0x40, RZ ;  /* 0x0000004084797810 */ /* 0x000fc40007ffe0ff */
[----:B------:R-:W-:Y:S01]  /*0a80*/  LEA.HI R110, R30, R29, RZ, 0x1 ;  /* 0x0000001d1e6e7211 */ /* 0x000fe200078f08ff */
[----:B------:R-:W-:Y:S01]  /*0a90*/  IMAD R10, R63, -0x60, R10 ;  /* 0xffffffa03f0a7824 */ /* 0x000fe200078e020a */
[----:B------:R-:W-:Y:S01]  /*0aa0*/  LEA.HI R113, R33, R28, RZ, 0x1 ;  /* 0x0000001c21717211 */ /* 0x000fe200078f08ff */
[----:B------:R-:W-:Y:S01]  /*0ab0*/  IMAD.HI R48, R121, 0x66666667, RZ ;  /* 0x6666666779307827 */ /* 0x000fe200078e02ff */
[----:B------:R-:W-:Y:S02]  /*0ac0*/  SHF.R.S32.HI R29, RZ, 0x1, R104 ;  /* 0x00000001ff1d7819 */ /* 0x000fe40000011468 */
[----:B------:R-:W-:Y:S01]  /*0ad0*/  IADD3 R33, R26, 0x50, RZ ;  /* 0x000000501a217810 */ /* 0x000fe20007ffe0ff */
[----:B------:R-:W-:Y:S01]  /*0ae0*/  IMAD R19, R4, -0x60, R19 ;  /* 0xffffffa004137824 */ /* 0x000fe200078e0213 */
[----:B------:R-:W-:Y:S02]  /*0af0*/  SHF.R.S32.HI R101, RZ, 0x1, R32 ;  /* 0x00000001ff657819 */ /* 0x000fe40000011420 */
[----:B------:R-:W-:Y:S01]  /*0b00*/  IADD3 R74, R25, 0xb00, RZ ;  /* 0x00000b00194a7810 */ /* 0x000fe20007ffe0ff */
[----:B------:R-:W-:Y:S01]  /*0b10*/  IMAD.HI R33, R33, 0x66666667, RZ ;  /* 0x6666666721217827 */ /* 0x000fe200078e02ff */
[----:B------:R-:W-:-:S02]  /*0b20*/  LEA.HI.SX32 R77, R34, R31, 0x1c ;  /* 0x0000001f224d7211 */ /* 0x000fc400078fe2ff */
[----:B------:R-:W-:Y:S01]  /*0b30*/  SHF.R.S32.HI R31, RZ, 0x1, R128 ;  /* 0x00000001ff1f7819 */ /* 0x000fe20000011480 */
[----:B------:R-:W-:Y:S01]  /*0b40*/  IMAD.HI R35, R74, 0x2aaaaaab, RZ ;  /* 0x2aaaaaab4a237827 */ /* 0x000fe200078e02ff */
[----:B------:R-:W-:Y:S02]  /*0b50*/  IADD3 R115, R132, 0x60, RZ ;  /* 0x0000006084737810 */ /* 0x000fe40007ffe0ff */
[----:B------:R-:W-:Y:S01]  /*0b60*/  LEA.HI R104, R104, R29, RZ, 0x1 ;  /* 0x0000001d68687211 */ /* 0x000fe200078f08ff */
[----:B------:R-:W-:Y:S01]  /*0b70*/  IMAD R4, R77, -0x60, R72 ;  /* 0xffffffa04d047824 */ /* 0x000fe200078e0248 */
[----:B------:R-:W-:Y:S01]  /*0b80*/  SHF.R.S32.HI R28, RZ, 0x1, R57 ;  /* 0x00000001ff1c7819 */ /* 0x000fe20000011439 */
[----:B------:R-:W-:Y:S01]  /*0b90*/  IMAD.HI R50, R115, 0x66666667, RZ ;  /* 0x6666666773327827 */ /* 0x000fe200078e02ff */
[----:B------:R-:W-:Y:S02]  /*0ba0*/  LEA.HI R101, R32, R101, RZ, 0x1 ;  /* 0x0000006520657211 */ /* 0x000fe400078f08ff */
[----:B------:R-:W-:-:S02]  /*0bb0*/  IADD3 R29, R26, 0x60, RZ ;  /* 0x000000601a1d7810 */ /* 0x000fc40007ffe0ff */
[----:B------:R-:W-:Y:S02]  /*0bc0*/  IADD3 R32, R26, 0x70, RZ ;  /* 0x000000701a207810 */ /* 0x000fe40007ffe0ff */
[----:B------:R-:W-:Y:S01]  /*0bd0*/  IADD3 R124, R132, 0x30, RZ ;  /* 0x00000030847c7810 */ /* 0x000fe20007ffe0ff */
[----:B------:R-:W-:Y:S01]  /*0be0*/  IMAD.HI R29, R29, 0x66666667, RZ ;  /* 0x666666671d1d7827 */ /* 0x000fe200078e02ff */
[----:B------:R-:W-:Y:S02]  /*0bf0*/  LEA.HI R128, R128, R31, RZ, 0x1 ;  /* 0x0000001f80807211 */ /* 0x000fe400078f08ff */
[----:B------:R-:W-:Y:S01]  /*0c00*/  SHF.R.U32.HI R31, RZ, 0x1f, R48 ;  /* 0x0000001fff1f7819 */ /* 0x000fe20000011630 */
[----:B------:R-:W-:Y:S01]  /*0c10*/  IMAD.HI R32, R32, 0x66666667, RZ ;  /* 0x6666666720207827 */ /* 0x000fe200078e02ff */
[----:B------:R-:W-:Y:S02]  /*0c20*/  IADD3 R109, R132, 0x80, RZ ;  /* 0x00000080846d7810 */ /* 0x000fe40007ffe0ff */
[----:B------:R-:W-:Y:S01]  /*0c30*/  LEA.HI R107, R57, R28, RZ, 0x1 ;  /* 0x0000001c396b7211 */ /* 0x000fe200078f08ff */
[----:B------:R-:W-:Y:S01]  /*0c40*/  IMAD.HI R45, R124, 0x66666667, RZ ;  /* 0x666666677c2d7827 */ /* 0x000fe200078e02ff */
[----:B------:R-:W-:-:S02]  /*0c50*/  IADD3 R28, R26, 0x58, RZ ;  /* 0x000000581a1c7810 */ /* 0x000fc40007ffe0ff */
[----:B------:R-:W-:Y:S01]  /*0c60*/  SHF.R.S32.HI R98, RZ, 0x1, R33 ;  /* 0x00000001ff627819 */ /* 0x000fe20000011421 */
[----:B------:R-:W-:Y:S01]  /*0c70*/  IMAD.HI R54, R109, 0x66666667, RZ ;  /* 0x666666676d367827 */ /* 0x000fe200078e02ff */
[----:B------:R-:W-:Y:S02]  /*0c80*/  SHF.R.U32.HI R36, RZ, 0x1f, R35 ;  /* 0x0000001fff247819 */ /* 0x000fe40000011623 */
[----:B------:R-:W-:Y:S01]  /*0c90*/  IADD3 R112, R132, 0x70, RZ ;  /* 0x0000007084707810 */ /* 0x000fe20007ffe0ff */
[----:B------:R-:W-:Y:S01]  /*0ca0*/  IMAD.HI R28, R28, 0x66666667, RZ ;  /* 0x666666671c1c7827 */ /* 0x000fe200078e02ff */
[----:B------:R-:W-:Y:S02]  /*0cb0*/  LEA.HI.SX32 R48, R48, R31, 0x1e ;  /* 0x0000001f30307211 */ /* 0x000fe400078ff2ff */
[----:B------:R-:W-:Y:S01]  /*0cc0*/  IADD3 R30, R26, 0x68, RZ ;  /* 0x000000681a1e7810 */ /* 0x000fe20007ffe0ff */
[----:B------:R-:W-:Y:S01]  /*0cd0*/  IMAD.HI R51, R112, 0x66666667, RZ ;  /* 0x6666666770337827 */ /* 0x000fe200078e02ff */
[----:B------:R-:W-:-:S02]  /*0ce0*/  SHF.R.U32.HI R31, RZ, 0x1f, R50 ;  /* 0x0000001fff1f7819 */ /* 0x000fc40000011632 */
[----:B------:R-:W-:Y:S01]  /*0cf0*/  IADD3 R103, R132, 0xa0, RZ ;  /* 0x000000a084677810 */ /* 0x000fe20007ffe0ff */
[----:B------:R-:W-:Y:S01]  /*0d00*/  IMAD.HI R30, R30, 0x66666667, RZ ;  /* 0x666666671e1e7827 */ /* 0x000fe200078e02ff */
[----:B------:R-:W-:Y:S02]  /*0d10*/  LEA.HI R98, R33, R98, RZ, 0x1 ;  /* 0x0000006221627211 */ /* 0x000fe400078f08ff */
[----:B------:R-:W-:Y:S01]  /*0d20*/  IADD3 R57, R26, 0x78, RZ ;  /* 0x000000781a397810 */ /* 0x000fe20007ffe0ff */
[----:B------:R-:W-:Y:S01]  /*0d30*/  IMAD.HI R56, R103, 0x66666667, RZ ;  /* 0x6666666767387827 */ /* 0x000fe200078e02ff */
[----:B------:R-:W-:Y:S02]  /*0d40*/  SHF.R.S32.HI R92, RZ, 0x1, R29 ;  /* 0x00000001ff5c7819 */ /* 0x000fe4000001141d */
[----:B------:R-:W-:Y:S01]  /*0d50*/  SHF.R.S32.HI R33, RZ, 0x1, R32 ;  /* 0x00000001ff217819 */ /* 0x000fe20000011420 */
[----:B------:R-:W-:Y:S01]  /*0d60*/  IMAD.HI R57, R57, 0x66666667, RZ ;  /* 0x6666666739397827 */ /* 0x000fe200078e02ff */
[----:B------:R-:W-:-:S02]  /*0d70*/  IADD3 R61, R25, 0xb80, RZ ;  /* 0x00000b80193d7810 */ /* 0x000fc40007ffe0ff */
[----:B------:R-:W-:Y:S01]  /*0d80*/  LEA.HI.SX32 R79, R35, R36, 0x1c ;  /* 0x00000024234f7211 */ /* 0x000fe200078fe2ff */
[----:B------:R-:W-:Y:S01]  /*0d90*/  IMAD R121, R48, -0xa, R121 ;  /* 0xfffffff630797824 */ /* 0x000fe200078e0279 */
[----:B------:R-:W-:Y:S01]  /*0da0*/  IADD3 R130, R132, 0x10, RZ ;  /* 0x0000001084827810 */ /* 0x000fe20007ffe0ff */
[----:B------:R-:W-:Y:S01]  /*0db0*/  IMAD.HI R37, R61, 0x2aaaaaab, RZ ;  /* 0x2aaaaaab3d257827 */ /* 0x000fe200078e02ff */
[----:B------:R-:W-:Y:S02]  /*0dc0*/  SHF.R.U32.HI R36, RZ, 0x1f, R45 ;  /* 0x0000001fff247819 */ /* 0x000fe4000001162d */
[----:B------:R-:W-:Y:S01]  /*0dd0*/  LEA.HI.SX32 R50, R50, R31, 0x1e ;  /* 0x0000001f32327211 */ /* 0x000fe200078ff2ff */
[----:B------:R-:W-:Y:S01]  /*0de0*/  IMAD.HI R41, R130, 0x66666667, RZ ;  /* 0x6666666782297827 */ /* 0x000fe200078e02ff */
[----:B------:R-:W-:Y:S02]  /*0df0*/  IADD3 R127, R132, 0x20, RZ ;  /* 0x00000020847f7810 */ /* 0x000fe40007ffe0ff */
[----:B------:R-:W-:Y:S01]  /*0e00*/  SHF.R.U32.HI R31, RZ, 0x1f, R54 ;  /* 0x0000001fff1f7819 */ /* 0x000fe20000011636 */
[----:B------:R-:W-:Y:S01]  /*0e10*/  IMAD R115, R50, -0xa, R115 ;  /* 0xfffffff632737824 */ /* 0x000fe200078e0273 */
[----:B------:R-:W-:Y:S01]  /*0e20*/  IADD3 R97, R132, 0xc0, RZ ;  /* 0x000000c084617810 */ /* 0x000fe20007ffe0ff */
[----:B------:R-:W-:Y:S01]  /*0e30*/  IMAD.HI R44, R127, 0x66666667, RZ ;  /* 0x666666677f2c7827 */ /* 0x000fe200078e02ff */
[----:B------:R-:W-:-:S02]  /*0e40*/  LEA.HI R92, R29, R92, RZ, 0x1 ;  /* 0x0000005c1d5c7211 */ /* 0x000fc400078f08ff */
[----:B------:R-:W-:Y:S01]  /*0e50*/  SHF.R.S32.HI R95, RZ, 0x1, R28 ;  /* 0x00000001ff5f7819 */ /* 0x000fe2000001141c */
[----:B------:R-:W-:Y:S01]  /*0e60*/  IMAD.HI R52, R97, 0x66666667, RZ ;  /* 0x6666666761347827 */ /* 0x000fe200078e02ff */
[----:B------:R-:W-:Y:S02]  /*0e70*/  LEA.HI R86, R32, R33, RZ, 0x1 ;  /* 0x0000002120567211 */ /* 0x000fe400078f08ff */
[C---:B------:R-:W-:Y:S01]  /*0e80*/  IADD3 R29, R26.reuse, 0x80, RZ ;  /* 0x000000801a1d7810 */ /* 0x040fe20007ffe0ff */
[----:B------:R-:W-:Y:S01]  /*0e90*/  IMAD R3, R79, -0x60, R74 ;  /* 0xffffffa04f037824 */ /* 0x000fe200078e024a */
[----:B------:R-:W-:Y:S02]  /*0ea0*/  IADD3 R32, R26, 0x90, RZ ;  /* 0x000000901a207810 */ /* 0x000fe40007ffe0ff */
[----:B------:R-:W-:Y:S01]  /*0eb0*/  LEA.HI.SX32 R45, R45, R36, 0x1e ;  /* 0x000000242d2d7211 */ /* 0x000fe200078ff2ff */
[----:B------:R-:W-:Y:S01]  /*0ec0*/  IMAD.HI R29, R29, 0x66666667, RZ ;  /* 0x666666671d1d7827 */ /* 0x000fe200078e02ff */
[----:B------:R-:W-:-:S02]  /*0ed0*/  IADD3 R118, R132, 0x50, RZ ;  /* 0x0000005084767810 */ /* 0x000fc40007ffe0ff */
[----:B------:R-:W-:Y:S01]  /*0ee0*/  SHF.R.U32.HI R36, RZ, 0x1f, R51 ;  /* 0x0000001fff247819 */ /* 0x000fe20000011633 */
[----:B------:R-:W-:Y:S01]  /*0ef0*/  IMAD.HI R32, R32, 0x66666667, RZ ;  /* 0x6666666720207827 */ /* 0x000fe200078e02ff */
[----:B------:R-:W-:Y:S02]  /*0f00*/  LEA.HI.SX32 R54, R54, R31, 0x1e ;  /* 0x0000001f36367211 */ /* 0x000fe400078ff2ff */
[----:B------:R-:W-:Y:S01]  /*0f10*/  SHF.R.S32.HI R89, RZ, 0x1, R30 ;  /* 0x00000001ff597819 */ /* 0x000fe2000001141e */
[----:B------:R-:W-:Y:S01]  /*0f20*/  IMAD.HI R47, R118, 0x66666667, RZ ;  /* 0x66666667762f7827 */ /* 0x000fe200078e02ff */
[----:B------:R-:W-:Y:S02]  /*0f30*/  IADD3 R91, R132, 0xe0, RZ ;  /* 0x000000e0845b7810 */ /* 0x000fe40007ffe0ff */
[----:B------:R-:W-:Y:S01]  /*0f40*/  SHF.R.U32.HI R31, RZ, 0x1f, R56 ;  /* 0x0000001fff1f7819 */ /* 0x000fe20000011638 */
[----:B------:R-:W-:Y:S01]  /*0f50*/  IMAD R124, R45, -0xa, R124 ;  /* 0xfffffff62d7c7824 */ /* 0x000fe200078e027c */
[----:B------:R-:W-:Y:S01]  /*0f60*/  LEA.HI R95, R28, R95, RZ, 0x1 ;  /* 0x0000005f1c5f7211 */ /* 0x000fe200078f08ff */
[----:B------:R-:W-:Y:S01]  /*0f70*/  IMAD.HI R46, R91, 0x66666667, RZ ;  /* 0x666666675b2e7827 */ /* 0x000fe200078e02ff */
[----:B------:R-:W-:-:S02]  /*0f80*/  SHF.R.S32.HI R28, RZ, 0x1, R57 ;  /* 0x00000001ff1c7819 */ /* 0x000fc40000011439 */
[----:B------:R-:W-:Y:S01]  /*0f90*/  SHF.R.U32.HI R40, RZ, 0x1f, R37 ;  /* 0x0000001fff287819 */ /* 0x000fe20000011625 */
[----:B------:R-:W-:Y:S01]  /*0fa0*/  IMAD R109, R54, -0xa, R109 ;  /* 0xfffffff6366d7824 */ /* 0x000fe200078e026d */
[----:B------:R-:W-:Y:S02]  /*0fb0*/  LEA.HI.SX32 R51, R51, R36, 0x1e ;  /* 0x0000002433337211 */ /* 0x000fe400078ff2ff */
[----:B------:R-:W-:Y:S02]  /*0fc0*/  LEA.HI R89, R30, R89, RZ, 0x1 ;  /* 0x000000591e597211 */ /* 0x000fe400078f08ff */
[----:B------:R-:W-:Y:S01]  /*0fd0*/  SHF.R.U32.HI R34, RZ, 0x1f, R41 ;  /* 0x0000001fff227819 */ /* 0x000fe20000011629 */
[----:B------:R-:W-:Y:S01]  /*0fe0*/  IMAD R112, R51, -0xa, R112 ;  /* 0xfffffff633707824 */ /* 0x000fe200078e0270 */
[----:B------:R-:W-:Y:S02]  /*0ff0*/  IADD3 R106, R132, 0x90, RZ ;  /* 0x00000090846a7810 */ /* 0x000fe40007ffe0ff */
[----:B------:R-:W-:-:S02]  /*1000*/  LEA.HI.SX32 R56, R56, R31, 0x1e ;  /* 0x0000001f38387211 */ /* 0x000fc400078ff2ff */
[----:B------:R-:W-:Y:S01]  /*1010*/  IADD3 R36, R132, 0x120, RZ ;  /* 0x0000012084247810 */ /* 0x000fe20007ffe0ff */
[----:B------:R-:W-:Y:S01]  /*1020*/  IMAD.HI R55, R106, 0x66666667, RZ ;  /* 0x666666676a377827 */ /* 0x000fe200078e02ff */
[C---:B------:R-:W-:Y:S02]  /*1030*/  IADD3 R30, R26.reuse, 0x88, RZ ;  /* 0x000000881a1e7810 */ /* 0x040fe40007ffe0ff */
[----:B------:R-:W-:Y:S01]  /*1040*/  IADD3 R33, R26, 0x98, RZ ;  /* 0x000000981a217810 */ /* 0x000fe20007ffe0ff */
[----:B------:R-:W-:Y:S01]  /*1050*/  IMAD R103, R56, -0xa, R103 ;  /* 0xfffffff638677824 */ /* 0x000fe200078e0267 */
[----:B------:R-:W-:Y:S01]  /*1060*/  SHF.R.U32.HI R35, RZ, 0x1f, R44 ;  /* 0x0000001fff237819 */ /* 0x000fe2000001162c */
[----:B------:R-:W-:Y:S01]  /*1070*/  IMAD.HI R30, R30, 0x66666667, RZ ;  /* 0x666666671e1e7827 */ /* 0x000fe200078e02ff */
[----:B------:R-:W-:Y:S02]  /*1080*/  SHF.R.U32.HI R31, RZ, 0x1f, R52 ;  /* 0x0000001fff1f7819 */ /* 0x000fe40000011634 */
[----:B------:R-:W-:Y:S01]  /*1090*/  IADD3 R88, R132, 0xf0, RZ ;  /* 0x000000f084587810 */ /* 0x000fe20007ffe0ff */
[----:B------:R-:W-:Y:S01]  /*10a0*/  IMAD.HI R58, R33, 0x66666667, RZ ;  /* 0x66666667213a7827 */ /* 0x000fe200078e02ff */
[----:B------:R-:W-:-:S02]  /*10b0*/  LEA.HI R26, R57, R28, RZ, 0x1 ;  /* 0x0000001c391a7211 */ /* 0x000fc400078f08ff */
[----:B------:R-:W-:Y:S01]  /*10c0*/  SHF.R.S32.HI R28, RZ, 0x1, R29 ;  /* 0x00000001ff1c7819 */ /* 0x000fe2000001141d */
[----:B------:R-:W-:Y:S01]  /*10d0*/  IMAD.HI R43, R88, 0x66666667, RZ ;  /* 0x66666667582b7827 */ /* 0x000fe200078e02ff */
[----:B------:R-:W-:Y:S02]  /*10e0*/  LEA.HI.SX32 R76, R37, R40, 0x1c ;  /* 0x00000028254c7211 */ /* 0x000fe400078fe2ff */
[----:B------:R-:W-:Y:S01]  /*10f0*/  SHF.R.S32.HI R59, RZ, 0x1, R32 ;  /* 0x00000001ff3b7819 */ /* 0x000fe20000011420 */
[----:B------:R-:W-:Y:S01]  /*1100*/  IMAD.HI R37, R36, 0x66666667, RZ ;  /* 0x6666666724257827 */ /* 0x000fe200078e02ff */
[----:B------:R-:W-:Y:S02]  /*1110*/  LEA.HI.SX32 R41, R41, R34, 0x1e ;  /* 0x0000002229297211 */ /* 0x000fe400078ff2ff */
[----:B------:R-:W-:Y:S01]  /*1120*/  IADD3 R40, R132, 0x110, RZ ;  /* 0x0000011084287810 */ /* 0x000fe20007ffe0ff */
[----:B------:R-:W-:Y:S01]  /*1130*/  IMAD R33, R138, -0x31, R139 ;  /* 0xffffffcf8a217824 */ /* 0x000fe200078e028b */
[----:B------:R-:W-:Y:S01]  /*1140*/  LEA.HI.SX32 R44, R44, R35, 0x1e ;  /* 0x000000232c2c7211 */ /* 0x000fe200078ff2ff */
[----:B------:R-:W-:Y:S01]  /*1150*/  IMAD R2, R76, -0x60, R61 ;  /* 0xffffffa04c027824 */ /* 0x000fe200078e023d */
[----:B------:R-:W-:Y:S01]  /*1160*/  SHF.R.U32.HI R34, RZ, 0x1f, R47 ;  /* 0x0000001fff227819 */ /* 0x000fe2000001162f */
[----:B------:R-:W-:Y:S01]  /*1170*/  IMAD.HI R39, R40, 0x66666667, RZ ;  /* 0x6666666728277827 */ /* 0x000fe200078e02ff */
[----:B------:R-:W-:-:S02]  /*1180*/  IADD3 R100, R132, 0xb0, RZ ;  /* 0x000000b084647810 */ /* 0x000fc40007ffe0ff */
[----:B------:R-:W-:Y:S01]  /*1190*/  LEA.HI.SX32 R52, R52, R31, 0x1e ;  /* 0x0000001f34347211 */ /* 0x000fe200078ff2ff */
[----:B------:R-:W-:Y:S01]  /*11a0*/  IMAD R130, R41, -0xa, R130 ;  /* 0xfffffff629827824 */ /* 0x000fe200078e0282 */
[----:B------:R-:W-:Y:S01]  /*11b0*/  SHF.R.U32.HI R35, RZ, 0x1f, R46 ;  /* 0x0000001fff237819 */ /* 0x000fe2000001162e */
[----:B------:R-:W-:Y:S01]  /*11c0*/  IMAD.HI R53, R100, 0x66666667, RZ ;  /* 0x6666666764357827 */ /* 0x000fe200078e02ff */
[----:B------:R-:W-:Y:S02]  /*11d0*/  IADD3 R31, R132, 0x100, RZ ;  /* 0x00000100841f7810 */ /* 0x000fe40007ffe0ff */
[----:B------:R-:W-:Y:S01]  /*11e0*/  LEA.HI R27, R29, R28, RZ, 0x1 ;  /* 0x0000001c1d1b7211 */ /* 0x000fe200078f08ff */
[----:B------:R-:W-:Y:S01]  /*11f0*/  IMAD R127, R44, -0xa, R127 ;  /* 0xfffffff62c7f7824 */ /* 0x000fe200078e027f */
[----:B------:R-:W-:Y:S01]  /*1200*/  LEA.HI R29, R32, R59, RZ, 0x1 ;  /* 0x0000003b201d7211 */ /* 0x000fe200078f08ff */
[----:B------:R-:W-:Y:S01]  /*1210*/  HFMA2.MMA R32, -RZ, RZ, 0, 0 ;  /* 0x00000000ff207435 */ /* 0x000fe200000001ff */
[----:B------:R-:W-:Y:S01]  /*1220*/  LEA.HI.SX32 R47, R47, R34, 0x1e ;  /* 0x000000222f2f7211 */ /* 0x000fe200078ff2ff */
[----:B------:R-:W-:Y:S01]  /*1230*/  IMAD R97, R52, -0xa, R97 ;  /* 0xfffffff634617824 */ /* 0x000fe200078e0261 */
[----:B------:R-:W-:-:S02]  /*1240*/  SHF.R.U32.HI R34, RZ, 0x1f, R55 ;  /* 0x0000001fff227819 */ /* 0x000fc40000011637 */
[----:B------:R-:W-:Y:S01]  /*1250*/  IADD3 R94, R132, 0xd0, RZ ;  /* 0x000000d0845e7810 */ /* 0x000fe20007ffe0ff */
[----:B------:R-:W-:Y:S01]  /*1260*/  IMAD R118, R47, -0xa, R118 ;  /* 0xfffffff62f767824 */ /* 0x000fe200078e0276 */
[----:B------:R-:W-:Y:S01]  /*1270*/  LEA.HI.SX32 R46, R46, R35, 0x1e ;  /* 0x000000232e2e7211 */ /* 0x000fe200078ff2ff */
[----:B------:R-:W-:Y:S01]  /*1280*/  IMAD.HI R35, R31, 0x66666667, RZ ;  /* 0x666666671f237827 */ /* 0x000fe200078e02ff */
[----:B------:R-:W-:Y:S02]  /*1290*/  SHF.R.U32.HI R66, RZ, 0x1f, R37 ;  /* 0x0000001fff427819 */ /* 0x000fe40000011625 */
[----:B------:R-:W-:Y:S01]  /*12a0*/  SHF.R.U32.HI R42, RZ, 0x1f, R43 ;  /* 0x0000001fff2a7819 */ /* 0x000fe2000001162b */
[----:B------:R-:W-:Y:S01]  /*12b0*/  IMAD.HI R49, R94, 0x66666667, RZ ;  /* 0x666666675e317827 */ /* 0x000fe200078e02ff */
[----:B------:R-:W-:Y:S02]  /*12c0*/  SHF.R.S32.HI R57, RZ, 0x1, R30 ;  /* 0x00000001ff397819 */ /* 0x000fe4000001141e */
[----:B------:R-:W-:Y:S01]  /*12d0*/  LEA.HI.SX32 R55, R55, R34, 0x1e ;  /* 0x0000002237377211 */ /* 0x000fe200078ff2ff */
[----:B------:R-:W-:Y:S01]  /*12e0*/  IMAD R91, R46, -0xa, R91 ;  /* 0xfffffff62e5b7824 */ /* 0x000fe200078e025b */
[----:B------:R-:W-:-:S02]  /*12f0*/  SHF.R.U32.HI R64, RZ, 0x1f, R39 ;  /* 0x0000001fff407819 */ /* 0x000fc40000011627 */
[----:B------:R-:W-:Y:S01]  /*1300*/  LEA.HI.SX32 R37, R37, R66, 0x1e ;  /* 0x0000004225257211 */ /* 0x000fe200078ff2ff */
[----:B------:R-:W-:Y:S01]  /*1310*/  IMAD R106, R55, -0xa, R106 ;  /* 0xfffffff6376a7824 */ /* 0x000fe200078e026a */
[----:B------:R-:W-:Y:S02]  /*1320*/  SHF.R.U32.HI R34, RZ, 0x1f, R53 ;  /* 0x0000001fff227819 */ /* 0x000fe40000011635 */
[----:B------:R-:W-:Y:S02]  /*1330*/  LEA.HI.SX32 R43, R43, R42, 0x1e ;  /* 0x0000002a2b2b7211 */ /* 0x000fe400078ff2ff */
[----:B------:R-:W-:Y:S02]  /*1340*/  SHF.R.U32.HI R42, RZ, 0x1f, R35 ;  /* 0x0000001fff2a7819 */ /* 0x000fe40000011623 */
[----:B------:R-:W-:Y:S01]  /*1350*/  LEA.HI R28, R30, R57, RZ, 0x1 ;  /* 0x000000391e1c7211 */ /* 0x000fe200078f08ff */
[----:B------:R-:W-:Y:S01]  /*1360*/  IMAD.HI R57, R33, -0x6db6db6d, R32 ;  /* 0x9249249321397827 */ /* 0x000fe200078e0220 */
[----:B------:R-:W-:-:S02]  /*1370*/  LEA.HI.SX32 R39, R39, R64, 0x1e ;  /* 0x0000004027277211 */ /* 0x000fc400078ff2ff */
[----:B------:R-:W-:Y:S01]  /*1380*/  LEA.HI.SX32 R53, R53, R34, 0x1e ;  /* 0x0000002235357211 */ /* 0x000fe200078ff2ff */
[----:B------:R-:W-:Y:S01]  /*1390*/  IMAD R33, R37, -0xa, R36 ;  /* 0xfffffff625217824 */ /* 0x000fe200078e0224 */
[----:B------:R-:W-:Y:S01]  /*13a0*/  SHF.R.U32.HI R34, RZ, 0x1f, R49 ;  /* 0x0000001fff227819 */ /* 0x000fe20000011631 */
[----:B------:R-:W-:Y:S01]  /*13b0*/  IMAD R32, R39, -0xa, R40 ;  /* 0xfffffff627207824 */ /* 0x000fe200078e0228 */
[----:B------:R-:W-:Y:S01]  /*13c0*/  LEA.HI.SX32 R42, R35, R42, 0x1e ;  /* 0x0000002a232a7211 */ /* 0x000fe200078ff2ff */
[----:B------:R-:W-:Y:S01]  /*13d0*/  IMAD R100, R53, -0xa, R100 ;  /* 0xfffffff635647824 */ /* 0x000fe200078e0264 */
[----:B------:R-:W-:Y:S01]  /*13e0*/  SHF.R.S32.HI R36, RZ, 0x5, R25 ;  /* 0x00000005ff247819 */ /* 0x000fe20000011419 */
[----:B------:R-:W-:Y:S01]  /*13f0*/  IMAD R88, R43, -0xa, R88 ;  /* 0xfffffff62b587824 */ /* 0x000fe200078e0258 */
[----:B------:R-:W-:Y:S01]  /*1400*/  LEA.HI.SX32 R49, R49, R34, 0x1e ;  /* 0x0000002231317211 */ /* 0x000fe200078ff2ff */
[----:B------:R-:W-:Y:S01]  /*1410*/  IMAD R31, R42, -0xa, R31 ;  /* 0xfffffff62a1f7824 */ /* 0x000fe200078e021f */
[C---:B------:R-:W-:Y:S01]  /*1420*/  IADD3 R40, R36.reuse, 0x4, RZ ;  /* 0x0000000424287810 */ /* 0x040fe20007ffe0ff */
[----:B------:R-:W-:Y:S01]  /*1430*/  IMAD.HI R39, R36, 0x55555556, RZ ;  /* 0x5555555624277827 */ /* 0x000fe200078e02ff */
[----:B------:R-:W-:-:S02]  /*1440*/  IADD3 R34, R132, 0x130, RZ ;  /* 0x0000013084227810 */ /* 0x000fc40007ffe0ff */
[----:B------:R-:W-:Y:S01]  /*1450*/  SHF.R.S32.HI R61, RZ, 0x1, R58 ;  /* 0x00000001ff3d7819 */ /* 0x000fe2000001143a */
[----:B------:R-:W-:Y:S01]  /*1460*/  IMAD.HI R40, R40, 0x55555556, RZ ;  /* 0x5555555628287827 */ /* 0x000fe200078e02ff */
[----:B------:R-:W-:Y:S02]  /*1470*/  SHF.R.U32.HI R42, RZ, 0x1f, R57 ;  /* 0x0000001fff2a7819 */ /* 0x000fe40000011639 */
[----:B------:R-:W-:Y:S01]  /*1480*/  SHF.L.U32 R37, R25, 0x2, RZ ;  /* 0x0000000219257819 */ /* 0x000fe200000006ff */
[----:B------:R-:W-:Y:S01]  /*1490*/  IMAD.HI R67, R34, 0x66666667, RZ ;  /* 0x6666666722437827 */ /* 0x000fe200078e02ff */
[----:B------:R-:W-:Y:S02]  /*14a0*/  IADD3 R41, R36, 0x8, RZ ;  /* 0x0000000824297810 */ /* 0x000fe40007ffe0ff */
[----:B------:R-:W-:Y:S01]  /*14b0*/  LEA.HI R30, R58, R61, RZ, 0x1 ;  /* 0x0000003d3a1e7211 */ /* 0x000fe200078f08ff */
[----:B------:R-:W-:Y:S01]  /*14c0*/  IMAD R94, R49, -0xa, R94 ;  /* 0xfffffff6315e7824 */ /* 0x000fe200078e025e */
[----:B------:R-:W-:Y:S01]  /*14d0*/  LEA.HI.SX32 R42, R57, R42, 0x1e ;  /* 0x0000002a392a7211 */ /* 0x000fe200078ff2ff */
[----:B------:R-:W-:Y:S01]  /*14e0*/  IMAD.HI R41, R41, 0x55555556, RZ ;  /* 0x5555555629297827 */ /* 0x000fe200078e02ff */
[----:B------:R-:W-:-:S02]  /*14f0*/  IADD3 R43, R36, 0xc, RZ ;  /* 0x0000000c242b7810 */ /* 0x000fc40007ffe0ff */
[C---:B------:R-:W-:Y:S01]  /*1500*/  IADD3 R44, R36.reuse, 0x10, RZ ;  /* 0x00000010242c7810 */ /* 0x040fe20007ffe0ff */
[----:B------:R-:W-:Y:S01]  /*1510*/  IMAD R132, R65, -0xa, R132 ;  /* 0xfffffff641847824 */ /* 0x000fe200078e0284 */
[C---:B------:R-:W-:Y:S01]  /*1520*/  IADD3 R45, R36.reuse, 0x14, RZ ;  /* 0x00000014242d7810 */ /* 0x040fe20007ffe0ff */
[----:B------:R-:W-:Y:S01]  /*1530*/  IMAD.HI R43, R43, 0x55555556, RZ ;  /* 0x555555562b2b7827 */ /* 0x000fe200078e02ff */
[C---:B------:R-:W-:Y:S02]  /*1540*/  IADD3 R46, R36.reuse, 0x18, RZ ;  /* 0x00000018242e7810 */ /* 0x040fe40007ffe0ff */
[----:B------:R-:W-:Y:S01]  /*1550*/  IADD3 R47, R36, 0x1c, RZ ;  /* 0x0000001c242f7810 */ /* 0x000fe20007ffe0ff */
[----:B------:R-:W-:Y:S01]  /*1560*/  IMAD.HI R44, R44, 0x55555556, RZ ;  /* 0x555555562c2c7827 */ /* 0x000fe200078e02ff */
[C---:B------:R-:W-:Y:S02]  /*1570*/  IADD3 R48, R36.reuse, 0x20, RZ ;  /* 0x0000002024307810 */ /* 0x040fe40007ffe0ff */
[C---:B------:R-:W-:Y:S01]  /*1580*/  IADD3 R49, R36.reuse, 0x24, RZ ;  /* 0x0000002424317810 */ /* 0x040fe20007ffe0ff */
[----:B------:R-:W-:Y:S01]  /*1590*/  IMAD.HI R45, R45, 0x55555556, RZ ;  /* 0x555555562d2d7827 */ /* 0x000fe200078e02ff */
[----:B------:R-:W-:-:S02]  /*15a0*/  IADD3 R50, R36, 0x28, RZ ;  /* 0x0000002824327810 */ /* 0x000fc40007ffe0ff */
[----:B------:R-:W-:Y:S01]  /*15b0*/  IADD3 R51, R36, 0x2c, RZ ;  /* 0x0000002c24337810 */ /* 0x000fe20007ffe0ff */
[----:B------:R-:W-:Y:S01]  /*15c0*/  IMAD.HI R46, R46, 0x55555556, RZ ;  /* 0x555555562e2e7827 */ /* 0x000fe200078e02ff */
[C---:B------:R-:W-:Y:S02]  /*15d0*/  IADD3 R52, R36.reuse, 0x30, RZ ;  /* 0x0000003024347810 */ /* 0x040fe40007ffe0ff */
[C---:B------:R-:W-:Y:S01]  /*15e0*/  IADD3 R53, R36.reuse, 0x34, RZ ;  /* 0x0000003424357810 */ /* 0x040fe20007ffe0ff */
[----:B------:R-:W-:Y:S01]  /*15f0*/  IMAD.HI R47, R47, 0x55555556, RZ ;  /* 0x555555562f2f7827 */ /* 0x000fe200078e02ff */
[C---:B------:R-:W-:Y:S02]  /*1600*/  IADD3 R54, R36.reuse, 0x38, RZ ;  /* 0x0000003824367810 */ /* 0x040fe40007ffe0ff */
[----:B------:R-:W-:Y:S01]  /*1610*/  IADD3 R55, R36, 0x3c, RZ ;  /* 0x0000003c24377810 */ /* 0x000fe20007ffe0ff */
[----:B------:R-:W-:Y:S01]  /*1620*/  IMAD.HI R48, R48, 0x55555556, RZ ;  /* 0x5555555630307827 */ /* 0x000fe200078e02ff */
[----:B------:R-:W-:-:S02]  /*1630*/  IADD3 R56, R36, 0x40, RZ ;  /* 0x0000004024387810 */ /* 0x000fc40007ffe0ff */
[C---:B------:R-:W-:Y:S01]  /*1640*/  IADD3 R57, R36.reuse, 0x44, RZ ;  /* 0x0000004424397810 */ /* 0x040fe20007ffe0ff */
[----:B------:R-:W-:Y:S01]  /*1650*/  IMAD.HI R49, R49, 0x55555556, RZ ;  /* 0x5555555631317827 */ /* 0x000fe200078e02ff */
[C---:B------:R-:W-:Y:S02]  /*1660*/  IADD3 R58, R36.reuse, 0x48, RZ ;  /* 0x00000048243a7810 */ /* 0x040fe40007ffe0ff */
[----:B------:R-:W-:Y:S01]  /*1670*/  IADD3 R59, R36, 0x4c, RZ ;  /* 0x0000004c243b7810 */ /* 0x000fe20007ffe0ff */
[----:B------:R-:W-:Y:S01]  /*1680*/  IMAD.HI R70, R56, 0x55555556, RZ ;  /* 0x5555555638467827 */ /* 0x000fe200078e02ff */
[C---:B------:R-:W-:Y:S02]  /*1690*/  IADD3 R60, R36.reuse, 0x50, RZ ;  /* 0x00000050243c7810 */ /* 0x040fe40007ffe0ff */
[----:B------:R-:W-:Y:S01]  /*16a0*/  IADD3 R61, R36, 0x54, RZ ;  /* 0x00000054243d7810 */ /* 0x000fe20007ffe0ff */
[----:B------:R-:W-:Y:S01]  /*16b0*/  IMAD.HI R50, R50, 0x55555556, RZ ;  /* 0x5555555632327827 */ /* 0x000fe200078e02ff */
[----:B------:R-:W-:-:S02]  /*16c0*/  IADD3 R62, R36, 0x58, RZ ;  /* 0x00000058243e7810 */ /* 0x000fc40007ffe0ff */
[----:B------:R-:W-:Y:S01]  /*16d0*/  IADD3 R63, R36, 0x5c, RZ ;  /* 0x0000005c243f7810 */ /* 0x000fe20007ffe0ff */
[----:B------:R-:W-:Y:S01]  /*16e0*/  IMAD.HI R51, R51, 0x55555556, RZ ;  /* 0x5555555633337827 */ /* 0x000fe200078e02ff */
[----:B------:R-:W-:Y:S02]  /*16f0*/  LOP3.LUT R36, R37, 0x1c, RZ, 0xc0, !PT ;  /* 0x0000001c25247812 */ /* 0x000fe400078ec0ff */
[----:B------:R-:W-:Y:S01]  /*1700*/  LEA.HI R37, R39, R39, RZ, 0x1 ;  /* 0x0000002727257211 */ /* 0x000fe200078f08ff */
[----:B------:R-:W-:Y:S01]  /*1710*/  IMAD.HI R52, R52, 0x55555556, RZ ;  /* 0x5555555634347827 */ /* 0x000fe200078e02ff */
[----:B------:R-:W-:Y:S02]  /*1720*/  LEA.HI R39, R40, R40, RZ, 0x1 ;  /* 0x0000002828277211 */ /* 0x000fe400078f08ff */
[----:B------:R-:W-:Y:S01]  /*1730*/  SHF.R.U32.HI R68, RZ, 0x1f, R67 ;  /* 0x0000001fff447819 */ /* 0x000fe20000011643 */
[----:B------:R-:W-:Y:S01]  /*1740*/  IMAD.HI R53, R53, 0x55555556, RZ ;  /* 0x5555555635357827 */ /* 0x000fe200078e02ff */
[----:B------:R-:W-:-:S02]  /*1750*/  LOP3.LUT R133, R25, 0x7, RZ, 0xc0, !PT ;  /* 0x0000000719857812 */ /* 0x000fc400078ec0ff */
[----:B------:R-:W-:Y:S01]  /*1760*/  SHF.L.U32 R40, R136, 0x3, RZ ;  /* 0x0000000388287819 */ /* 0x000fe200000006ff */
[----:B------:R-:W-:Y:S01]  /*1770*/  IMAD.HI R54, R54, 0x55555556, RZ ;  /* 0x5555555636367827 */ /* 0x000fe200078e02ff */
[----:B------:R-:W-:Y:S02]  /*1780*/  LEA.HI R56, R41, R41, RZ, 0x1 ;  /* 0x0000002929387211 */ /* 0x000fe400078f08ff */
[----:B------:R-:W-:Y:S01]  /*1790*/  LEA.HI.SX32 R35, R67, R68, 0x1e ;  /* 0x0000004443237211 */ /* 0x000fe200078ff2ff */
[----:B------:R-:W-:Y:S01]  /*17a0*/  IMAD.HI R55, R55, 0x55555556, RZ ;  /* 0x5555555637377827 */ /* 0x000fe200078e02ff */
[----:B------:R-:W-:Y:S02]  /*17b0*/  LOP3.LUT R41, R40, 0xfffffff8, R133, 0xe2, !PT ;  /* 0xfffffff828297812 */ /* 0x000fe400078ee285 */
[----:B------:R-:W-:Y:S01]  /*17c0*/  LEA R81, R42, 0xffffffff, 0x3 ;  /* 0xffffffff2a517811 */ /* 0x000fe200078e18ff */
[----:B------:R-:W-:Y:S01]  /*17d0*/  IMAD R34, R35, -0xa, R34 ;  /* 0xfffffff623227824 */ /* 0x000fe200078e0222 */
[----:B------:R-:W-:Y:S01]  /*17e0*/  MOV R35, RZ ;  /* 0x000000ff00237202 */ /* 0x000fe20000000f00 */
[----:B------:R-:W-:Y:S01]  /*17f0*/  IMAD.HI R71, R57, 0x55555556, RZ ;  /* 0x5555555639477827 */ /* 0x000fe200078e02ff */
[----:B------:R-:W-:-:S02]  /*1800*/  IADD3 R131, R81, R132, RZ ;  /* 0x0000008451837210 */ /* 0x000fc40007ffe0ff */
[C---:B------:R-:W-:Y:S01]  /*1810*/  IADD3 R129, R81.reuse, R130, RZ ;  /* 0x0000008251817210 */ /* 0x040fe20007ffe0ff */
[----:B------:R-:W-:Y:S01]  /*1820*/  IMAD.HI R72, R58, 0x55555556, RZ ;  /* 0x555555563a487827 */ /* 0x000fe200078e02ff */
[C---:B------:R-:W-:Y:S02]  /*1830*/  IADD3 R126, R81.reuse, R127, RZ ;  /* 0x0000007f517e7210 */ /* 0x040fe40007ffe0ff */
[----:B------:R-:W-:Y:S01]  /*1840*/  IADD3 R123, R81, R124, RZ ;  /* 0x0000007c517b7210 */ /* 0x000fe20007ffe0ff */
[----:B------:R-:W-:Y:S01]  /*1850*/  IMAD.HI R73, R59, 0x55555556, RZ ;  /* 0x555555563b497827 */ /* 0x000fe200078e02ff */
[C---:B------:R-:W-:Y:S02]  /*1860*/  IADD3 R120, R81.reuse, R121, RZ ;  /* 0x0000007951787210 */ /* 0x040fe40007ffe0ff */
[C---:B------:R-:W-:Y:S01]  /*1870*/  IADD3 R117, R81.reuse, R118, RZ ;  /* 0x0000007651757210 */ /* 0x040fe20007ffe0ff */
[----:B------:R-:W-:Y:S01]  /*1880*/  IMAD.HI R74, R60, 0x55555556, RZ ;  /* 0x555555563c4a7827 */ /* 0x000fe200078e02ff */
[----:B------:R-:W-:-:S02]  /*1890*/  IADD3 R114, R81, R115, RZ ;  /* 0x0000007351727210 */ /* 0x000fc40007ffe0ff */
[----:B------:R-:W-:Y:S01]  /*18a0*/  IADD3 R111, R81, R112, RZ ;  /* 0x00000070516f7210 */ /* 0x000fe20007ffe0ff */
[----:B------:R-:W-:Y:S01]  /*18b0*/  IMAD.HI R75, R61, 0x55555556, RZ ;  /* 0x555555563d4b7827 */ /* 0x000fe200078e02ff */
[C---:B------:R-:W-:Y:S02]  /*18c0*/  IADD3 R108, R81.reuse, R109, RZ ;  /* 0x0000006d516c7210 */ /* 0x040fe40007ffe0ff */
[C---:B------:R-:W-:Y:S01]  /*18d0*/  IADD3 R105, R81.reuse, R106, RZ ;  /* 0x0000006a51697210 */ /* 0x040fe20007ffe0ff */
[----:B------:R-:W-:Y:S01]  /*18e0*/  IMAD.HI R76, R62, 0x55555556, RZ ;  /* 0x555555563e4c7827 */ /* 0x000fe200078e02ff */
[C---:B------:R-:W-:Y:S02]  /*18f0*/  IADD3 R102, R81.reuse, R103, RZ ;  /* 0x0000006751667210 */ /* 0x040fe40007ffe0ff */
[----:B------:R-:W-:Y:S01]  /*1900*/  IADD3 R99, R81, R100, RZ ;  /* 0x0000006451637210 */ /* 0x000fe20007ffe0ff */
[----:B------:R-:W-:Y:S01]  /*1910*/  IMAD.HI R77, R63, 0x55555556, RZ ;  /* 0x555555563f4d7827 */ /* 0x000fe200078e02ff */
[----:B------:R-:W-:-:S02]  /*1920*/  IADD3 R96, R81, R97, RZ ;  /* 0x0000006151607210 */ /* 0x000fc40007ffe0ff */
[C---:B------:R-:W-:Y:S01]  /*1930*/  IADD3 R93, R81.reuse, R94, RZ ;  /* 0x0000005e515d7210 */ /* 0x040fe20007ffe0ff */
[----:B------:R-:W-:Y:S01]  /*1940*/  IMAD R41, R42, 0x1c0, R41 ;  /* 0x000001c02a297824 */ /* 0x000fe200078e0229 */
[C---:B------:R-:W-:Y:S02]  /*1950*/  IADD3 R90, R81.reuse, R91, RZ ;  /* 0x0000005b515a7210 */ /* 0x040fe40007ffe0ff */
[C---:B------:R-:W-:Y:S02]  /*1960*/  IADD3 R87, R81.reuse, R88, RZ ;  /* 0x0000005851577210 */ /* 0x040fe40007ffe0ff */
[C---:B------:R-:W-:Y:S02]  /*1970*/  IADD3 R78, R81.reuse, R31, RZ ;  /* 0x0000001f514e7210 */ /* 0x040fe40007ffe0ff */
[C---:B------:R-:W-:Y:S02]  /*1980*/  IADD3 R79, R81.reuse, R32, RZ ;  /* 0x00000020514f7210 */ /* 0x040fe40007ffe0ff */
[----:B------:R-:W-:-:S02]  /*1990*/  IADD3 R80, R81, R33, RZ ;  /* 0x0000002151507210 */ /* 0x000fc40007ffe0ff */
[----:B------:R-:W-:Y:S02]  /*19a0*/  MOV R139, RZ ;  /* 0x000000ff008b7202 */ /* 0x000fe40000000f00 */
[----:B------:R-:W-:Y:S02]  /*19b0*/  LEA.HI R57, R43, R43, RZ, 0x1 ;  /* 0x0000002b2b397211 */ /* 0x000fe400078f08ff */
[----:B------:R-:W-:Y:S02]  /*19c0*/  LEA.HI R58, R44, R44, RZ, 0x1 ;  /* 0x0000002c2c3a7211 */ /* 0x000fe400078f08ff */
[----:B------:R-:W-:Y:S02]  /*19d0*/  LEA.HI R59, R45, R45, RZ, 0x1 ;  /* 0x0000002d2d3b7211 */ /* 0x000fe400078f08ff */
[----:B------:R-:W-:Y:S02]  /*19e0*/  LEA.HI R60, R46, R46, RZ, 0x1 ;  /* 0x0000002e2e3c7211 */ /* 0x000fe400078f08ff */
[----:B------:R-:W-:-:S02]  /*19f0*/  LEA.HI R61, R47, R47, RZ, 0x1 ;  /* 0x0000002f2f3d7211 */ /* 0x000fc400078f08ff */
[----:B------:R-:W-:Y:S02]  /*1a00*/  LEA.HI R62, R48, R48, RZ, 0x1 ;  /* 0x00000030303e7211 */ /* 0x000fe400078f08ff */
        /* <DEDUP_REMOVED lines=15> */
[----:B------:R-:W-:Y:S02]  /*1b00*/  IADD3 R134, R41, -0x39, RZ ;  /* 0xffffffc729867810 */ /* 0x000fe40007ffe0ff */
[----:B------:R-:W-:-:S02]  /*1b10*/  IADD3 R81, R81, R34, RZ ;  /* 0x0000002251517210 */ /* 0x000fc40007ffe0ff */
.L_x_5:
[----:B------:R-:W-:-:S05]  /*1b20*/  MOV R82, RZ ;  /* 0x000000ff00527202 */ /* 0x000fca0000000f00 */
.L_x_3:
[----:B------:R-:W-:Y:S01]  /*1b30*/  LEA R41, R136, R133, 0x3 ;  /* 0x0000008588297211 */ /* 0x000fe200078e18ff */
[----:B------:R-:W-:Y:S01]  /*1b40*/  IMAD R53, R35, 0x18800, R134 ;  /* 0x0001880023357824 */ /* 0x000fe200078e0286 */
[----:B------:R-:W-:Y:S01]  /*1b50*/  HFMA2.MMA R83, -RZ, RZ, 0, 2.384185791015625e-07 ;  /* 0x00000004ff537435 */ /* 0x000fe200000001ff */
[----:B------:R-:W-:Y:S01]  /*1b60*/  CS2R R50, SRZ ;  /* 0x0000000000327805 */ /* 0x000fe2000001ff00 */
[----:B------:R-:W-:-:S02]  /*1b70*/  IADD3 R41, R41, -0x1, R82 ;  /* 0xffffffff29297810 */ /* 0x000fc40007ffe052 */
[----:B------:R-:W-:Y:S02]  /*1b80*/  MOV R49, RZ ;  /* 0x000000ff00317202 */ /* 0x000fe40000000f00 */
[----:B------:R-:W-:Y:S01]  /*1b90*/  MOV R162, RZ ;  /* 0x000000ff00a27202 */ /* 0x000fe20000000f00 */
[----:B------:R-:W-:Y:S01]  /*1ba0*/  HFMA2.MMA R164, -RZ, RZ, 0, 0 ;  /* 0x00000000ffa47435 */ /* 0x000fe200000001ff */
[----:B------:R-:W-:Y:S01]  /*1bb0*/  ISETP.GT.U32.AND P0, PT, R41, 0x37, PT ;  /* 0x000000372900780c */ /* 0x000fe20003f04070 */
[----:B------:R-:W-:Y:S01]  /*1bc0*/  HFMA2.MMA R156, -RZ, RZ, 0, 0 ;  /* 0x00000000ff9c7435 */ /* 0x000fe200000001ff */
[----:B------:R-:W-:Y:S02]  /*1bd0*/  IADD3 R53, R53, R82, RZ ;  /* 0x0000005235357210 */ /* 0x000fe40007ffe0ff */
[----:B------:R-:W-:Y:S01]  /*1be0*/  MOV R160, RZ ;  /* 0x000000ff00a07202 */ /* 0x000fe20000000f00 */
[----:B------:R-:W-:Y:S01]  /*1bf0*/  HFMA2.MMA R158, -RZ, RZ, 0, 0 ;  /* 0x00000000ff9e7435 */ /* 0x000fe200000001ff */
[----:B------:R-:W-:-:S02]  /*1c00*/  ISETP.GT.U32.OR P1, PT, R131, 0x37, P0 ;  /* 0x000000378300780c */ /* 0x000fc40000724470 */
[----:B------:R-:W-:Y:S02]  /*1c10*/  MOV R146, RZ ;  /* 0x000000ff00927202 */ /* 0x000fe40000000f00 */
[----:B------:R-:W-:Y:S01]  /*1c20*/  MOV R150, RZ ;  /* 0x000000ff00967202 */ /* 0x000fe20000000f00 */
[----:B------:R-:W-:Y:S01]  /*1c30*/  HFMA2.MMA R152, -RZ, RZ, 0, 0 ;  /* 0x00000000ff987435 */ /* 0x000fe200000001ff */
[----:B------:R-:W-:Y:S01]  /*1c40*/  ISETP.GT.U32.OR P4, PT, R129, 0x37, P0 ;  /* 0x000000378100780c */ /* 0x000fe20000784470 */
[----:B------:R-:W-:Y:S01]  /*1c50*/  HFMA2.MMA R148, -RZ, RZ, 0, 0 ;  /* 0x00000000ff947435 */ /* 0x000fe200000001ff */
[----:B------:R-:W-:Y:S01]  /*1c60*/  ISETP.GT.U32.OR P6, PT, R123, 0x37, P0 ;  /* 0x000000377b00780c */ /* 0x000fe200007c4470 */
[----:B------:R-:W-:Y:S01]  /*1c70*/  HFMA2.MMA R144, -RZ, RZ, 0, 0 ;  /* 0x00000000ff907435 */ /* 0x000fe200000001ff */
[----:B------:R-:W-:Y:S02]  /*1c80*/  ISETP.GT.U32.OR P5, PT, R126, 0x37, P0 ;  /* 0x000000377e00780c */ /* 0x000fe400007a4470 */
[----:B------:R-:W-:Y:S01]  /*1c90*/  MOV R154, RZ ;  /* 0x000000ff009a7202 */ /* 0x000fe20000000f00 */
[----:B------:R-:W-:Y:S01]  /*1ca0*/  @!P1 IMAD R41, R128, 0xc40, R53 ;  /* 0x00000c4080299824 */ /* 0x000fe200078e0235 */
[----:B------:R-:W-:-:S02]  /*1cb0*/  MOV R84, RZ ;  /* 0x000000ff00547202 */ /* 0x000fc40000000f00 */
[----:B------:R-:W-:Y:S01]  /*1cc0*/  MOV R54, RZ ;  /* 0x000000ff00367202 */ /* 0x000fe20000000f00 */
[----:B------:R-:W-:Y:S01]  /*1cd0*/  @!P1 IMAD R40, R132, 0x38, R41 ;  /* 0x0000003884289824 */ /* 0x000fe200078e0229 */
[----:B------:R-:W-:Y:S01]  /*1ce0*/  HFMA2.MMA R52, -RZ, RZ, 0, 0 ;  /* 0x00000000ff347435 */ /* 0x000fe200000001ff */
[----:B------:R-:W-:Y:S06]  /*1cf0*/  BAR.SYNC 0x0 ;  /* 0x0000000000007b1d */ /* 0x000fec0000000000 */
[----:B------:R-:W-:-:S05]  /*1d00*/  @!P1 IMAD.WIDE R40, R40, R83, c[0x0][0x160] ;  /* 0x0000580028289625 */ /* 0x000fca00078e0253 */
[----:B------:R0:W2:Y:S01]  /*1d10*/  @!P1 LDG.E.CONSTANT R50, [R40.64] ;  /* 0x0000000428329981 */ /* 0x0000a2000c1e9900 */
[----:B------:R-:W-:Y:S01]  /*1d20*/  ISETP.GT.U32.OR P1, PT, R120, 0x37, P0 ;  /* 0x000000377800780c */ /* 0x000fe20000724470 */
[--C-:B------:R-:W-:Y:S01]  /*1d30*/  @!P4 IMAD R43, R125, 0xc40, R53.reuse ;  /* 0x00000c407d2bc824 */ /* 0x100fe200078e0235 */
[----:B------:R-:W-:Y:S01]  /*1d40*/  ISETP.GT.U32.OR P2, PT, R114, 0x37, P0 ;  /* 0x000000377200780c */ /* 0x000fe20000744470 */
[----:B------:R-:W-:Y:S01]  /*1d50*/  @!P6 IMAD R45, R119, 0xc40, R53 ;  /* 0x00000c40772de824 */ /* 0x000fe200078e0235 */
[----:B------:R-:W-:Y:S01]  /*1d60*/  ISETP.GT.U32.OR P3, PT, R117, 0x37, P0 ;  /* 0x000000377500780c */ /* 0x000fe20000764470 */
[----:B------:R-:W-:Y:S02]  /*1d70*/  @!P4 IMAD R44, R130, 0x38, R43 ;  /* 0x00000038822cc824 */ /* 0x000fe400078e022b */
[----:B------:R-:W-:Y:S02]  /*1d80*/  @!P5 IMAD R42, R122, 0xc40, R53 ;  /* 0x00000c407a2ad824 */ /* 0x000fe400078e0235 */
[----:B0-----:R-:W-:-:S02]  /*1d90*/  @!P6 IMAD R40, R124, 0x38, R45 ;  /* 0x000000387c28e824 */ /* 0x001fc400078e022d */
[----:B------:R-:W-:-:S04]  /*1da0*/  @!P4 IMAD.WIDE R44, R44, R83, c[0x0][0x160] ;  /* 0x000058002c2cc625 */ /* 0x000fc800078e0253 */
[----:B------:R-:W-:Y:S01]  /*1db0*/  @!P1 IMAD R46, R116, 0xc40, R53 ;  /* 0x00000c40742e9824 */ /* 0x000fe200078e0235 */
[----:B------:R0:W3:Y:S01]  /*1dc0*/  @!P4 LDG.E.CONSTANT R49, [R44.64] ;  /* 0x000000042c31c981 */ /* 0x0000e2000c1e9900 */
[----:B------:R-:W-:-:S04]  /*1dd0*/  @!P6 IMAD.WIDE R40, R40, R83, c[0x0][0x160] ;  /* 0x000058002828e625 */ /* 0x000fc800078e0253 */
[----:B------:R-:W-:Y:S01]  /*1de0*/  @!P1 IMAD R46, R121, 0x38, R46 ;  /* 0x00000038792e9824 */ /* 0x000fe200078e022e */
[----:B------:R1:W4:Y:S01]  /*1df0*/  @!P6 LDG.E.CONSTANT R162, [R40.64] ;  /* 0x0000000428a2e981 */ /* 0x000322000c1e9900 */
[----:B------:R-:W-:Y:S01]  /*1e00*/  @!P5 IMAD R42, R127, 0x38, R42 ;  /* 0x000000387f2ad824 */ /* 0x000fe200078e022a */
[----:B------:R-:W-:Y:S01]  /*1e10*/  ISETP.GT.U32.OR P6, PT, R111, 0x37, P0 ;  /* 0x000000376f00780c */ /* 0x000fe200007c4470 */
[----:B------:R-:W-:Y:S02]  /*1e20*/  @!P2 IMAD R48, R110, 0xc40, R53 ;  /* 0x00000c406e30a824 */ /* 0x000fe400078e0235 */
[----:B0-----:R-:W-:Y:S01]  /*1e30*/  @!P1 IMAD.WIDE R44, R46, R83, c[0x0][0x160] ;  /* 0x000058002e2c9625 */ /* 0x001fe200078e0253 */
[----:B------:R-:W-:-:S03]  /*1e40*/  ISETP.GT.U32.OR P4, PT, R108, 0x37, P0 ;  /* 0x000000376c00780c */ /* 0x000fc60000784470 */
[----:B------:R-:W-:Y:S01]  /*1e50*/  @!P5 IMAD.WIDE R42, R42, R83, c[0x0][0x160] ;  /* 0x000058002a2ad625 */ /* 0x000fe200078e0253 */
[----:B------:R0:W5:Y:S01]  /*1e60*/  @!P1 LDG.E.CONSTANT R51, [R44.64] ;  /* 0x000000042c339981 */ /* 0x000162000c1e9900 */
[----:B------:R-:W-:Y:S02]  /*1e70*/  ISETP.GT.U32.OR P1, PT, R102, 0x37, P0 ;  /* 0x000000376600780c */ /* 0x000fe40000724470 */
[----:B------:R-:W-:Y:S01]  /*1e80*/  @!P3 IMAD R47, R113, 0xc40, R53 ;  /* 0x00000c40712fb824 */ /* 0x000fe200078e0235 */
[----:B------:R0:W4:Y:S01]  /*1e90*/  @!P5 LDG.E.CONSTANT R164, [R42.64] ;  /* 0x000000042aa4d981 */ /* 0x000122000c1e9900 */
[----:B-1----:R-:W-:-:S04]  /*1ea0*/  @!P2 IMAD R40, R115, 0x38, R48 ;  /* 0x000000387328a824 */ /* 0x002fc800078e0230 */
[----:B------:R-:W-:-:S04]  /*1eb0*/  @!P2 IMAD.WIDE R40, R40, R83, c[0x0][0x160] ;  /* 0x000058002828a625 */ /* 0x000fc800078e0253 */
[----:B0-----:R-:W-:Y:S01]  /*1ec0*/  @!P3 IMAD R42, R118, 0x38, R47 ;  /* 0x00000038762ab824 */ /* 0x001fe200078e022f */
[----:B------:R0:W5:Y:S01]  /*1ed0*/  @!P2 LDG.E.CONSTANT R160, [R40.64] ;  /* 0x0000000428a0a981 */ /* 0x000162000c1e9900 */
[----:B------:R-:W-:Y:S02]  /*1ee0*/  @!P6 IMAD R43, R107, 0xc40, R53 ;  /* 0x00000c406b2be824 */ /* 0x000fe400078e0235 */
[----:B------:R-:W-:Y:S01]  /*1ef0*/  @!P3 IMAD.WIDE R46, R42, R83, c[0x0][0x160] ;  /* 0x000058002a2eb625 */ /* 0x000fe200078e0253 */
[----:B------:R-:W-:-:S03]  /*1f00*/  ISETP.GT.U32.OR P2, PT, R99, 0x37, P0 ;  /* 0x000000376300780c */ /* 0x000fc60000744470 */
[----:B------:R-:W-:Y:S01]  /*1f10*/  @!P6 IMAD R42, R112, 0x38, R43 ;  /* 0x00000038702ae824 */ /* 0x000fe200078e022b */
[----:B------:R1:W5:Y:S01]  /*1f20*/  @!P3 LDG.E.CONSTANT R156, [R46.64] ;  /* 0x000000042e9cb981 */ /* 0x000362000c1e9900 */
[----:B------:R-:W-:Y:S02]  /*1f30*/  @!P4 IMAD R48, R104, 0xc40, R53 ;  /* 0x00000c406830c824 */ /* 0x000fe400078e0235 */
[----:B------:R-:W-:-:S04]  /*1f40*/  @!P6 IMAD.WIDE R42, R42, R83, c[0x0][0x160] ;  /* 0x000058002a2ae625 */ /* 0x000fc800078e0253 */
[----:B------:R-:W-:Y:S01]  /*1f50*/  @!P4 IMAD R48, R109, 0x38, R48 ;  /* 0x000000386d30c824 */ /* 0x000fe200078e0230 */
[----:B------:R0:W5:Y:S01]  /*1f60*/  @!P6 LDG.E.CONSTANT R158, [R42.64] ;  /* 0x000000042a9ee981 */ /* 0x000162000c1e9900 */
[----:B-1----:R-:W-:-:S04]  /*1f70*/  @!P1 IMAD R46, R98, 0xc40, R53 ;  /* 0x00000c40622e9824 */ /* 0x002fc800078e0235 */
[----:B------:R-:W-:Y:S01]  /*1f80*/  @!P1 IMAD R46, R103, 0x38, R46 ;  /* 0x00000038672e9824 */ /* 0x000fe200078e022e */
[----:B------:R-:W-:Y:S01]  /*1f90*/  ISETP.GT.U32.OR P5, PT, R105, 0x37, P0 ;  /* 0x000000376900780c */ /* 0x000fe200007a4470 */
[----:B------:R-:W-:-:S04]  /*1fa0*/  @!P4 IMAD.WIDE R44, R48, R83, c[0x0][0x160] ;  /* 0x00005800302cc625 */ /* 0x000fc800078e0253 */
[----:B0-----:R-:W-:Y:S01]  /*1fb0*/  @!P1 IMAD.WIDE R42, R46, R83, c[0x0][0x160] ;  /* 0x000058002e2a9625 */ /* 0x001fe200078e0253 */
[----:B------:R0:W5:Y:S03]  /*1fc0*/  @!P4 LDG.E.CONSTANT R146, [R44.64] ;  /* 0x000000042c92c981 */ /* 0x000166000c1e9900 */
[----:B------:R-:W-:Y:S01]  /*1fd0*/  @!P2 IMAD R47, R95, 0xc40, R53 ;  /* 0x00000c405f2fa824 */ /* 0x000fe200078e0235 */
[----:B------:R1:W5:Y:S01]  /*1fe0*/  @!P1 LDG.E.CONSTANT R150, [R42.64] ;  /* 0x000000042a969981 */ /* 0x000362000c1e9900 */
[----:B------:R-:W-:Y:S02]  /*1ff0*/  ISETP.GT.U32.OR P3, PT, R96, 0x37, P0 ;  /* 0x000000376000780c */ /* 0x000fe40000764470 */
[----:B------:R-:W-:Y:S01]  /*2000*/  ISETP.GT.U32.OR P1, PT, R93, 0x37, P0 ;  /* 0x000000375d00780c */ /* 0x000fe20000724470 */
[----:B0-----:R-:W-:-:S04]  /*2010*/  @!P2 IMAD R44, R100, 0x38, R47 ;  /* 0x00000038642ca824 */ /* 0x001fc800078e022f */
[----:B------:R-:W-:-:S04]  /*2020*/  @!P2 IMAD.WIDE R44, R44, R83, c[0x0][0x160] ;  /* 0x000058002c2ca625 */ /* 0x000fc800078e0253 */
[----:B------:R-:W-:Y:S01]  /*2030*/  @!P5 IMAD R55, R101, 0xc40, R53 ;  /* 0x00000c406537d824 */ /* 0x000fe200078e0235 */
[----:B------:R0:W5:Y:S01]  /*2040*/  @!P2 LDG.E.CONSTANT R152, [R44.64] ;  /* 0x000000042c98a981 */ /* 0x000162000c1e9900 */
[----:B------:R-:W-:Y:S02]  /*2050*/  ISETP.GT.U32.OR P2, PT, R90, 0x37, P0 ;  /* 0x000000375a00780c */ /* 0x000fe40000744470 */
[----:B------:R-:W-:Y:S02]  /*2060*/  @!P5 IMAD R40, R106, 0x38, R55 ;  /* 0x000000386a28d824 */ /* 0x000fe400078e0237 */
[--C-:B------:R-:W-:Y:S02]  /*2070*/  @!P3 IMAD R46, R92, 0xc40, R53.reuse ;  /* 0x00000c405c2eb824 */ /* 0x100fe400078e0235 */
[----:B-1----:R-:W-:Y:S02]  /*2080*/  @!P1 IMAD R43, R89, 0xc40, R53 ;  /* 0x00000c40592b9824 */ /* 0x002fe400078e0235 */
[----:B------:R-:W-:-:S04]  /*2090*/  @!P5 IMAD.WIDE R40, R40, R83, c[0x0][0x160] ;  /* 0x000058002828d625 */ /* 0x000fc800078e0253 */
[----:B------:R-:W-:Y:S01]  /*20a0*/  @!P3 IMAD R46, R97, 0x38, R46 ;  /* 0x00000038612eb824 */ /* 0x000fe200078e022e */
[----:B------:R1:W5:Y:S01]  /*20b0*/  @!P5 LDG.E.CONSTANT R148, [R40.64] ;  /* 0x000000042894d981 */ /* 0x000362000c1e9900 */
[----:B------:R-:W-:-:S04]  /*20c0*/  @!P1 IMAD R42, R94, 0x38, R43 ;  /* 0x000000385e2a9824 */ /* 0x000fc800078e022b */
[----:B------:R-:W-:-:S04]  /*20d0*/  @!P1 IMAD.WIDE R42, R42, R83, c[0x0][0x160] ;  /* 0x000058002a2a9625 */ /* 0x000fc800078e0253 */
[----:B-1----:R-:W-:Y:S01]  /*20e0*/  @!P3 IMAD.WIDE R40, R46, R83, c[0x0][0x160] ;  /* 0x000058002e28b625 */ /* 0x002fe200078e0253 */
[----:B------:R1:W5:Y:S03]  /*20f0*/  @!P1 LDG.E.CONSTANT R144, [R42.64] ;  /* 0x000000042a909981 */ /* 0x000366000c1e9900 */
[----:B------:R-:W-:Y:S01]  /*2100*/  @!P2 IMAD R46, R86, 0xc40, R53 ;  /* 0x00000c40562ea824 */ /* 0x000fe200078e0235 */
[----:B------:R-:W-:Y:S01]  /*2110*/  ISETP.GT.U32.OR P1, PT, R87, 0x37, P0 ;  /* 0x000000375700780c */ /* 0x000fe20000724470 */
[----:B------:R0:W5:Y:S02]  /*2120*/  @!P3 LDG.E.CONSTANT R154, [R40.64] ;  /* 0x00000004289ab981 */ /* 0x000164000c1e9900 */
[----:B------:R-:W-:-:S04]  /*2130*/  @!P2 IMAD R46, R91, 0x38, R46 ;  /* 0x000000385b2ea824 */ /* 0x000fc800078e022e */
[----:B0-----:R-:W-:-:S05]  /*2140*/  @!P2 IMAD.WIDE R40, R46, R83, c[0x0][0x160] ;  /* 0x000058002e28a625 */ /* 0x001fca00078e0253 */
[----:B------:R0:W5:Y:S01]  /*2150*/  @!P2 LDG.E.CONSTANT R84, [R40.64] ;  /* 0x000000042854a981 */ /* 0x000162000c1e9900 */
[----:B------:R-:W-:Y:S01]  /*2160*/  ISETP.GT.U32.OR P2, PT, R78, 0x37, P0 ;  /* 0x000000374e00780c */ /* 0x000fe20000744470 */
[----:B------:R-:W-:-:S04]  /*2170*/  @!P1 IMAD R45, R26, 0xc40, R53 ;  /* 0x00000c401a2d9824 */ /* 0x000fc800078e0235 */
[----:B------:R-:W-:-:S04]  /*2180*/  @!P1 IMAD R44, R88, 0x38, R45 ;  /* 0x00000038582c9824 */ /* 0x000fc800078e022d */
[----:B-1----:R-:W-:-:S04]  /*2190*/  @!P1 IMAD.WIDE R42, R44, R83, c[0x0][0x160] ;  /* 0x000058002c2a9625 */ /* 0x002fc800078e0253 */
[----:B------:R-:W-:Y:S01]  /*21a0*/  @!P2 IMAD R44, R27, 0xc40, R53 ;  /* 0x00000c401b2ca824 */ /* 0x000fe200078e0235 */
[----:B------:R1:W5:Y:S03]  /*21b0*/  @!P1 LDG.E.CONSTANT R52, [R42.64] ;  /* 0x000000042a349981 */ /* 0x000366000c1e9900 */
[----:B------:R-:W-:-:S04]  /*21c0*/  @!P2 IMAD R44, R31, 0x38, R44 ;  /* 0x000000381f2ca824 */ /* 0x000fc800078e022c */
[----:B0-----:R-:W-:-:S05]  /*21d0*/  @!P2 IMAD.WIDE R40, R44, R83, c[0x0][0x160] ;  /* 0x000058002c28a625 */ /* 0x001fca00078e0253 */
[----:B------:R0:W5:Y:S01]  /*21e0*/  @!P2 LDG.E.CONSTANT R54, [R40.64] ;  /* 0x000000042836a981 */ /* 0x000162000c1e9900 */
[----:B------:R-:W-:Y:S02]  /*21f0*/  ISETP.GT.U32.OR P2, PT, R80, 0x37, P0 ;  /* 0x000000375000780c */ /* 0x000fe40000744470 */
[----:B------:R-:W-:Y:S02]  /*2200*/  ISETP.GT.U32.OR P1, PT, R79, 0x37, P0 ;  /* 0x000000374f00780c */ /* 0x000fe40000724470 */
[----:B------:R-:W-:-:S09]  /*2210*/  MOV R47, RZ ;  /* 0x000000ff002f7202 */ /* 0x000fd20000000f00 */
[----:B-1----:R-:W-:-:S04]  /*2220*/  @!P2 IMAD R42, R29, 0xc40, R53 ;  /* 0x00000c401d2aa824 */ /* 0x002fc800078e0235 */
[----:B------:R-:W-:-:S04]  /*2230*/  @!P2 IMAD R42, R33, 0x38, R42 ;  /* 0x00000038212aa824 */ /* 0x000fc800078e022a */
[----:B------:R-:W-:Y:S01]  /*2240*/  @!P2 IMAD.WIDE R42, R42, R83, c[0x0][0x160] ;  /* 0x000058002a2aa625 */ /* 0x000fe200078e0253 */
[----:B------:R-:W-:-:S03]  /*2250*/  HFMA2.MMA R142, -RZ, RZ, 0, 0 ;  /* 0x00000000ff8e7435 */ /* 0x000fc600000001ff */
[----:B------:R-:W-:Y:S01]  /*2260*/  @!P1 IMAD R45, R28, 0xc40, R53 ;  /* 0x00000c401c2d9824 */ /* 0x000fe200078e0235 */
[----:B------:R1:W5:Y:S03]  /*2270*/  @!P2 LDG.E.CONSTANT R47, [R42.64] ;  /* 0x000000042a2fa981 */ /* 0x000366000c1e9900 */
[----:B------:R-:W-:-:S04]  /*2280*/  @!P1 IMAD R44, R32, 0x38, R45 ;  /* 0x00000038202c9824 */ /* 0x000fc800078e022d */
[----:B------:R-:W-:-:S05]  /*2290*/  @!P1 IMAD.WIDE R44, R44, R83, c[0x0][0x160] ;  /* 0x000058002c2c9625 */ /* 0x000fca00078e0253 */
[----:B------:R0:W5:Y:S01]  /*22a0*/  @!P1 LDG.E.CONSTANT R142, [R44.64] ;  /* 0x000000042c8e9981 */ /* 0x000162000c1e9900 */
[----:B------:R-:W-:Y:S01]  /*22b0*/  ISETP.GT.U32.OR P0, PT, R81, 0x37, P0 ;  /* 0x000000375100780c */ /* 0x000fe20000704470 */
[----:B------:R-:W-:Y:S01]  /*22c0*/  HFMA2.MMA R48, -RZ, RZ, 0, 0 ;  /* 0x00000000ff307435 */ /* 0x000fe200000001ff */
[----:B-1----:R-:W-:-:S11]  /*22d0*/  LEA R43, R138, R35, 0x6 ;  /* 0x000000238a2b7211 */ /* 0x002fd600078e30ff */
[----:B------:R-:W-:-:S04]  /*22e0*/  @!P0 IMAD R53, R30, 0xc40, R53 ;  /* 0x00000c401e358824 */ /* 0x000fc800078e0235 */
[----:B0-----:R-:W-:Y:S02]  /*22f0*/  @!P0 IMAD R40, R34, 0x38, R53 ;  /* 0x0000003822288824 */ /* 0x001fe400078e0235 */
[----:B------:R-:W-:Y:S02]  /*2300*/  IMAD R46, R43, 0x120, R82 ;  /* 0x000001202b2e7824 */ /* 0x000fe400078e0252 */
[----:B------:R-:W-:-:S04]  /*2310*/  @!P0 IMAD.WIDE R40, R40, R83, c[0x0][0x160] ;  /* 0x0000580028288625 */ /* 0x000fc800078e0253 */
[--C-:B------:R-:W-:Y:S01]  /*2320*/  IMAD R43, R39, 0x240, R46.reuse ;  /* 0x00000240272b7824 */ /* 0x100fe200078e022e */
[----:B------:R0:W5:Y:S01]  /*2330*/  @!P0 LDG.E.CONSTANT R48, [R40.64] ;  /* 0x0000000428308981 */ /* 0x000162000c1e9900 */
[--C-:B------:R-:W-:Y:S02]  /*2340*/  IMAD R44, R56, 0x240, R46.reuse ;  /* 0x00000240382c7824 */ /* 0x100fe400078e022e */
[----:B0-----:R-:W-:Y:S02]  /*2350*/  IMAD R41, R37, 0x240, R46 ;  /* 0x0000024025297824 */ /* 0x001fe400078e022e */
[----:B------:R-:W-:Y:S02]  /*2360*/  IMAD R40, R24, 0x3, R43 ;  /* 0x0000000318287824 */ /* 0x000fe400078e022b */
[----:B------:R-:W-:Y:S02]  /*2370*/  IMAD R42, R38, 0x3, R41 ;  /* 0x00000003262a7824 */ /* 0x000fe400078e0229 */
[----:B------:R-:W-:-:S04]  /*2380*/  IMAD.WIDE R40, R40, R83, c[0x0][0x168] ;  /* 0x00005a0028287625 */ /* 0x000fc800078e0253 */
[----:B------:R-:W-:Y:S02]  /*2390*/  IMAD R44, R23, 0x3, R44 ;  /* 0x00000003172c7824 */ /* 0x000fe400078e022c */
[----:B------:R-:W-:-:S04]  /*23a0*/  IMAD.WIDE R42, R42, R83, c[0x0][0x168] ;  /* 0x00005a002a2a7625 */ /* 0x000fc800078e0253 */
[----:B------:R-:W-:Y:S01]  /*23b0*/  IMAD R45, R57, 0x240, R46 ;  /* 0x00000240392d7824 */ /* 0x000fe200078e022e */
[----:B--2---:R0:W-:Y:S04]  /*23c0*/  STS [R25.X4], R50 ;  /* 0x0000003219007388 */ /* 0x0041e80000004800 */
[----:B0-----:R0:W2:Y:S04]  /*23d0*/  LDG.E.CONSTANT R50, [R42.64] ;  /* 0x000000042a327981 */ /* 0x0010a8000c1e9900 */
[----:B---3--:R1:W-:Y:S01]  /*23e0*/  STS [R25.X4+0x200], R49 ;  /* 0x0002003119007388 */ /* 0x0083e20000004800 */
[----:B0-----:R-:W-:-:S03]  /*23f0*/  IMAD R42, R22, 0x3, R45 ;  /* 0x00000003162a7824 */ /* 0x001fc600078e022d */
[----:B-1----:R0:W3:Y:S01]  /*2400*/  LDG.E.CONSTANT R49, [R40.64] ;  /* 0x0000000428317981 */ /* 0x0020e2000c1e9900 */
[--C-:B------:R-:W-:Y:S02]  /*2410*/  IMAD R43, R59, 0x240, R46.reuse ;  /* 0x000002403b2b7824 */ /* 0x100fe400078e022e */
[-C--:B0-----:R-:W-:Y:S01]  /*2420*/  IMAD.WIDE R40, R44, R83.reuse, c[0x0][0x168] ;  /* 0x00005a002c287625 */ /* 0x081fe200078e0253 */
[----:B----4-:R0:W-:Y:S03]  /*2430*/  STS [R25.X4+0x400], R164 ;  /* 0x000400a419007388 */ /* 0x0101e60000004800 */
[----:B------:R-:W-:Y:S01]  /*2440*/  IMAD.WIDE R44, R42, R83, c[0x0][0x168] ;  /* 0x00005a002a2c7625 */ /* 0x000fe200078e0253 */
[----:B0-----:R0:W4:Y:S04]  /*2450*/  LDG.E.CONSTANT R164, [R40.64] ;  /* 0x0000000428a47981 */ /* 0x001128000c1e9900 */
[----:B-----5:R1:W-:Y:S02]  /*2460*/  STS [R25.X4+0xa00], R156 ;  /* 0x000a009c19007388 */ /* 0x0203e40000004800 */
[----:B-1----:R-:W-:-:S04]  /*2470*/  IMAD R156, R58, 0x240, R46 ;  /* 0x000002403a9c7824 */ /* 0x002fc800078e022e */
[----:B------:R-:W-:-:S04]  /*2480*/  IMAD R156, R21, 0x3, R156 ;  /* 0x00000003159c7824 */ /* 0x000fc800078e029c */
[----:B0-----:R-:W-:Y:S01]  /*2490*/  IMAD.WIDE R40, R156, R83, c[0x0][0x168] ;  /* 0x00005a009c287625 */ /* 0x001fe200078e0253 */
[----:B------:R0:W-:Y:S03]  /*24a0*/  STS [R25.X4+0x1000], R146 ;  /* 0x0010009219007388 */ /* 0x0001e60000004800 */
[----:B------:R-:W-:Y:S01]  /*24b0*/  IMAD R42, R20, 0x3, R43 ;  /* 0x00000003142a7824 */ /* 0x000fe200078e022b */
[----:B------:R1:W-:Y:S01]  /*24c0*/  STS [R25.X4+0xc00], R160 ;  /* 0x000c00a019007388 */ /* 0x0003e20000004800 */
[----:B0-----:R-:W-:-:S04]  /*24d0*/  IMAD R146, R60, 0x240, R46 ;  /* 0x000002403c927824 */ /* 0x001fc800078e022e */
[----:B------:R-:W-:Y:S01]  /*24e0*/  IMAD R146, R19, 0x3, R146 ;  /* 0x0000000313927824 */ /* 0x000fe200078e0292 */
[----:B-1----:R0:W5:Y:S01]  /*24f0*/  LDG.E.CONSTANT R160, [R40.64] ;  /* 0x0000000428a07981 */ /* 0x002162000c1e9900 */
[----:B------:R-:W-:-:S03]  /*2500*/  IMAD.WIDE R42, R42, R83, c[0x0][0x168] ;  /* 0x00005a002a2a7625 */ /* 0x000fc600078e0253 */
[----:B------:R1:W-:Y:S01]  /*2510*/  STS [R25.X4+0x800], R51 ;  /* 0x0008003319007388 */ /* 0x0003e20000004800 */
[----:B0-----:R-:W-:-:S04]  /*2520*/  IMAD.WIDE R40, R146, R83, c[0x0][0x168] ;  /* 0x00005a0092287625 */ /* 0x001fc800078e0253 */
[--C-:B------:R-:W-:Y:S01]  /*2530*/  IMAD R146, R62, 0x240, R46.reuse ;  /* 0x000002403e927824 */ /* 0x100fe200078e022e */
[----:B------:R0:W-:Y:S01]  /*2540*/  STS [R25.X4+0xe00], R158 ;  /* 0x000e009e19007388 */ /* 0x0001e20000004800 */
[----:B-1----:R-:W-:Y:S02]  /*2550*/  IMAD R51, R61, 0x240, R46 ;  /* 0x000002403d337824 */ /* 0x002fe400078e022e */
[----:B------:R-:W-:Y:S01]  /*2560*/  IMAD R146, R17, 0x3, R146 ;  /* 0x0000000311927824 */ /* 0x000fe200078e0292 */
[----:B------:R1:W-:Y:S04]  /*2570*/  STS [R25.X4+0x1200], R148 ;  /* 0x0012009419007388 */ /* 0x0003e80000004800 */
[----:B------:R1:W-:Y:S04]  /*2580*/  STS [R25.X4+0x600], R162 ;  /* 0x000600a219007388 */ /* 0x0003e80000004800 */
[----:B0-----:R0:W5:Y:S01]  /*2590*/  LDG.E.CONSTANT R158, [R42.64] ;  /* 0x000000042a9e7981 */ /* 0x001162000c1e9900 */
[----:B-1----:R-:W-:-:S02]  /*25a0*/  IMAD R148, R18, 0x3, R51 ;  /* 0x0000000312947824 */ /* 0x002fc400078e0233 */
[----:B------:R-:W-:Y:S01]  /*25b0*/  IMAD R51, R63, 0x240, R46 ;  /* 0x000002403f337824 */ /* 0x000fe200078e022e */
[----:B------:R-:W-:Y:S04]  /*25c0*/  STS [R25.X4+0x1a00], R144 ;  /* 0x001a009019007388 */ /* 0x000fe80000004800 */
[----:B------:R1:W5:Y:S01]  /*25d0*/  LDG.E.CONSTANT R162, [R44.64] ;  /* 0x000000042ca27981 */ /* 0x000362000c1e9900 */
[----:B0-----:R-:W-:-:S03]  /*25e0*/  IMAD.WIDE R42, R146, R83, c[0x0][0x168] ;  /* 0x00005a00922a7625 */ /* 0x001fc600078e0253 */
[----:B------:R0:W-:Y:S04]  /*25f0*/  STS [R25.X4+0x1600], R152 ;  /* 0x0016009819007388 */ /* 0x0001e80000004800 */
[----:B------:R0:W-:Y:S01]  /*2600*/  STS [R25.X4+0x1c00], R84 ;  /* 0x001c005419007388 */ /* 0x0001e20000004800 */
[----:B-1----:R-:W-:-:S03]  /*2610*/  IMAD.WIDE R44, R148, R83, c[0x0][0x168] ;  /* 0x00005a00942c7625 */ /* 0x002fc600078e0253 */
[----:B0-----:R0:W5:Y:S04]  /*2620*/  LDG.E.CONSTANT R152, [R42.64] ;  /* 0x000000042a987981 */ /* 0x001168000c1e9900 */
[----:B------:R1:W-:Y:S01]  /*2630*/  STS [R25.X4+0x1800], R154 ;  /* 0x0018009a19007388 */ /* 0x0003e20000004800 */
[----:B------:R-:W-:-:S03]  /*2640*/  IMAD R84, R64, 0x240, R46 ;  /* 0x0000024040547824 */ /* 0x000fc600078e022e */
[----:B------:R0:W-:Y:S01]  /*2650*/  STS [R25.X4+0x1e00], R52 ;  /* 0x001e003419007388 */ /* 0x0001e20000004800 */
[----:B------:R-:W-:Y:S02]  /*2660*/  IMAD R144, R16, 0x3, R51 ;  /* 0x0000000310907824 */ /* 0x000fe400078e0233 */
[----:B------:R-:W-:Y:S01]  /*2670*/  IMAD R51, R65, 0x240, R46 ;  /* 0x0000024041337824 */ /* 0x000fe200078e022e */
[----:B------:R0:W5:Y:S04]  /*2680*/  LDG.E.CONSTANT R156, [R40.64] ;  /* 0x00000004289c7981 */ /* 0x000168000c1e9900 */
[----:B-1----:R1:W5:Y:S01]  /*2690*/  LDG.E.CONSTANT R154, [R44.64] ;  /* 0x000000042c9a7981 */ /* 0x002362000c1e9900 */
[----:B0-----:R-:W-:Y:S02]  /*26a0*/  IMAD R52, R15, 0x3, R84 ;  /* 0x000000030f347824 */ /* 0x001fe400078e0254 */
[----:B------:R-:W-:-:S04]  /*26b0*/  IMAD R84, R66, 0x240, R46 ;  /* 0x0000024042547824 */ /* 0x000fc800078e022e */
[----:B------:R-:W-:Y:S02]  /*26c0*/  IMAD R42, R13, 0x3, R84 ;  /* 0x000000030d2a7824 */ /* 0x000fe400078e0254 */
[----:B------:R-:W-:-:S04]  /*26d0*/  IMAD.WIDE R40, R144, R83, c[0x0][0x168] ;  /* 0x00005a0090287625 */ /* 0x000fc800078e0253 */
[----:B-1----:R-:W-:Y:S02]  /*26e0*/  IMAD R44, R14, 0x3, R51 ;  /* 0x000000030e2c7824 */ /* 0x002fe400078e0233 */
[-C--:B------:R-:W-:Y:S01]  /*26f0*/  IMAD.WIDE R42, R42, R83.reuse, c[0x0][0x168] ;  /* 0x00005a002a2a7625 */ /* 0x080fe200078e0253 */
[----:B------:R0:W-:Y:S03]  /*2700*/  STS [R25.X4+0x1400], R150 ;  /* 0x0014009619007388 */ /* 0x0001e60000004800 */
[----:B------:R-:W-:Y:S01]  /*2710*/  IMAD.WIDE R44, R44, R83, c[0x0][0x168] ;  /* 0x00005a002c2c7625 */ /* 0x000fe200078e0253 */
[----:B------:R1:W-:Y:S04]  /*2720*/  STS [R25.X4+0x2000], R54 ;  /* 0x0020003619007388 */ /* 0x0003e80000004800 */
[----:B------:R1:W5:Y:S04]  /*2730*/  LDG.E.CONSTANT R144, [R42.64] ;  /* 0x000000042a907981 */ /* 0x000368000c1e9900 */
[----:B0-----:R0:W5:Y:S01]  /*2740*/  LDG.E.CONSTANT R150, [R40.64] ;  /* 0x0000000428967981 */ /* 0x001162000c1e9900 */
[----:B-1----:R-:W-:-:S03]  /*2750*/  IMAD R54, R68, 0x240, R46 ;  /* 0x0000024044367824 */ /* 0x002fc600078e022e */
[----:B------:R1:W-:Y:S01]  /*2760*/  STS [R25.X4+0x2400], R47 ;  /* 0x0024002f19007388 */ /* 0x0003e20000004800 */
[--C-:B------:R-:W-:Y:S02]  /*2770*/  IMAD R42, R70, 0x240, R46.reuse ;  /* 0x00000240462a7824 */ /* 0x100fe400078e022e */
[----:B------:R-:W-:Y:S01]  /*2780*/  IMAD.WIDE R52, R52, R83, c[0x0][0x168] ;  /* 0x00005a0034347625 */ /* 0x000fe200078e0253 */
[----:B------:R1:W5:Y:S03]  /*2790*/  LDG.E.CONSTANT R146, [R44.64] ;  /* 0x000000042c927981 */ /* 0x000366000c1e9900 */
[--C-:B0-----:R-:W-:Y:S01]  /*27a0*/  IMAD R41, R67, 0x240, R46.reuse ;  /* 0x0000024043297824 */ /* 0x101fe200078e022e */
[----:B------:R0:W5:Y:S01]  /*27b0*/  LDG.E.CONSTANT R148, [R52.64] ;  /* 0x0000000434947981 */ /* 0x000162000c1e9900 */
[----:B-1----:R-:W-:Y:S02]  /*27c0*/  IMAD R47, R69, 0x240, R46 ;  /* 0x00000240452f7824 */ /* 0x002fe400078e022e */
[----:B------:R-:W-:-:S02]  /*27d0*/  IMAD R40, R12, 0x3, R41 ;  /* 0x000000030c287824 */ /* 0x000fc400078e0229 */
[----:B------:R-:W-:Y:S02]  /*27e0*/  IMAD R54, R11, 0x3, R54 ;  /* 0x000000030b367824 */ /* 0x000fe400078e0236 */
[----:B------:R-:W-:Y:S02]  /*27f0*/  IMAD R44, R72, 0x240, R46 ;  /* 0x00000240482c7824 */ /* 0x000fe400078e022e */
[----:B------:R-:W-:Y:S02]  /*2800*/  IMAD R42, R9, 0x3, R42 ;  /* 0x00000003092a7824 */ /* 0x000fe400078e022a */
[----:B------:R-:W-:Y:S02]  /*2810*/  IMAD R47, R10, 0x3, R47 ;  /* 0x000000030a2f7824 */ /* 0x000fe400078e022f */
[----:B------:R-:W-:Y:S02]  /*2820*/  IMAD R43, R71, 0x240, R46 ;  /* 0x00000240472b7824 */ /* 0x000fe400078e022e */
[----:B------:R-:W-:-:S04]  /*2830*/  IMAD.WIDE R40, R40, R83, c[0x0][0x168] ;  /* 0x00005a0028287625 */ /* 0x000fc800078e0253 */
[----:B------:R-:W-:Y:S02]  /*2840*/  IMAD R44, R7, 0x3, R44 ;  /* 0x00000003072c7824 */ /* 0x000fe400078e022c */
[-C--:B------:R-:W-:Y:S01]  /*2850*/  IMAD.WIDE R84, R54, R83.reuse, c[0x0][0x168] ;  /* 0x00005a0036547625 */ /* 0x080fe200078e0253 */
[----:B------:R1:W-:Y:S03]  /*2860*/  STS [R25.X4+0x2200], R142 ;  /* 0x0022008e19007388 */ /* 0x0003e60000004800 */
[-C--:B0-----:R-:W-:Y:S02]  /*2870*/  IMAD.WIDE R52, R42, R83.reuse, c[0x0][0x168] ;  /* 0x00005a002a347625 */ /* 0x081fe400078e0253 */
[----:B------:R0:W5:Y:S02]  /*2880*/  LDG.E.CONSTANT R84, [R84.64] ;  /* 0x0000000454547981 */ /* 0x000164000c1e9900 */
[----:B------:R-:W-:-:S02]  /*2890*/  IMAD.WIDE R54, R47, R83, c[0x0][0x168] ;  /* 0x00005a002f367625 */ /* 0x000fc400078e0253 */
[----:B------:R0:W5:Y:S02]  /*28a0*/  LDG.E.CONSTANT R52, [R52.64] ;  /* 0x0000000434347981 */ /* 0x000164000c1e9900 */
[----:B------:R-:W-:Y:S02]  /*28b0*/  IMAD R42, R8, 0x3, R43 ;  /* 0x00000003082a7824 */ /* 0x000fe400078e022b */
[----:B------:R-:W-:Y:S01]  /*28c0*/  IMAD R43, R73, 0x240, R46 ;  /* 0x00000240492b7824 */ /* 0x000fe200078e022e */
[----:B-1----:R1:W5:Y:S01]  /*28d0*/  LDG.E.CONSTANT R142, [R40.64] ;  /* 0x00000004288e7981 */ /* 0x002362000c1e9900 */
[----:B------:R-:W-:-:S03]  /*28e0*/  IMAD.WIDE R44, R44, R83, c[0x0][0x168] ;  /* 0x00005a002c2c7625 */ /* 0x000fc600078e0253 */
[----:B------:R0:W5:Y:S01]  /*28f0*/  LDG.E.CONSTANT R54, [R54.64] ;  /* 0x0000000436367981 */ /* 0x000162000c1e9900 */
[----:B------:R-:W-:Y:S02]  /*2900*/  IMAD R47, R74, 0x240, R46 ;  /* 0x000002404a2f7824 */ /* 0x000fe400078e022e */
[----:B-1----:R-:W-:-:S04]  /*2910*/  IMAD.WIDE R40, R42, R83, c[0x0][0x168] ;  /* 0x00005a002a287625 */ /* 0x002fc800078e0253 */
[----:B------:R-:W-:Y:S01]  /*2920*/  IMAD R42, R6, 0x3, R43 ;  /* 0x00000003062a7824 */ /* 0x000fe200078e022b */
[----:B0-----:R0:W5:Y:S01]  /*2930*/  LDG.E.CONSTANT R55, [R44.64] ;  /* 0x000000042c377981 */ /* 0x001162000c1e9900 */
[----:B------:R-:W-:Y:S02]  /*2940*/  IMAD R47, R5, 0x3, R47 ;  /* 0x00000003052f7824 */ /* 0x000fe400078e022f */
[----:B------:R-:W-:Y:S01]  /*2950*/  IMAD.WIDE R42, R42, R83, c[0x0][0x168] ;  /* 0x00005a002a2a7625 */ /* 0x000fe200078e0253 */
[----:B------:R1:W5:Y:S03]  /*2960*/  LDG.E.CONSTANT R51, [R40.64] ;  /* 0x0000000428337981 */ /* 0x000366000c1e9900 */
[--C-:B------:R-:W-:Y:S01]  /*2970*/  IMAD R85, R75, 0x240, R46.reuse ;  /* 0x000002404b557824 */ /* 0x100fe200078e022e */
[----:B------:R1:W5:Y:S01]  /*2980*/  LDG.E.CONSTANT R53, [R42.64] ;  /* 0x000000042a357981 */ /* 0x000362000c1e9900 */
[----:B0-----:R-:W-:-:S02]  /*2990*/  IMAD R44, R76, 0x240, R46 ;  /* 0x000002404c2c7824 */ /* 0x001fc400078e022e */
[----:B------:R-:W-:Y:S02]  /*29a0*/  IMAD R45, R77, 0x240, R46 ;  /* 0x000002404d2d7824 */ /* 0x000fe400078e022e */
[----:B------:R-:W-:Y:S02]  /*29b0*/  IMAD R44, R3, 0x3, R44 ;  /* 0x00000003032c7824 */ /* 0x000fe400078e022c */
[----:B------:R-:W-:Y:S02]  /*29c0*/  IMAD R85, R4, 0x3, R85 ;  /* 0x0000000304557824 */ /* 0x000fe400078e0255 */
[----:B-1----:R-:W-:-:S04]  /*29d0*/  IMAD.WIDE R42, R47, R83, c[0x0][0x168] ;  /* 0x00005a002f2a7625 */ /* 0x002fc800078e0253 */
[-C--:B------:R-:W-:Y:S01]  /*29e0*/  IMAD.WIDE R46, R44, R83.reuse, c[0x0][0x168] ;  /* 0x00005a002c2e7625 */ /* 0x080fe200078e0253 */
[----:B------:R-:W5:Y:S03]  /*29f0*/  LDG.E.CONSTANT R135, [R42.64] ;  /* 0x000000042a877981 */ /* 0x000f66000c1e9900 */
[----:B------:R-:W-:Y:S02]  /*2a00*/  IMAD R44, R2, 0x3, R45 ;  /* 0x00000003022c7824 */ /* 0x000fe400078e022d */
[-C--:B------:R-:W-:Y:S01]  /*2a10*/  IMAD.WIDE R40, R85, R83.reuse, c[0x0][0x168] ;  /* 0x00005a0055287625 */ /* 0x080fe200078e0253 */
[----:B------:R-:W5:Y:S03]  /*2a20*/  LDG.E.CONSTANT R46, [R46.64] ;  /* 0x000000042e2e7981 */ /* 0x000f66000c1e9900 */
[----:B------:R-:W-:-:S02]  /*2a30*/  IMAD.WIDE R44, R44, R83, c[0x0][0x168] ;  /* 0x00005a002c2c7625 */ /* 0x000fc400078e0253 */
[----:B------:R-:W5:Y:S04]  /*2a40*/  LDG.E.CONSTANT R40, [R40.64] ;  /* 0x0000000428287981 */ /* 0x000f68000c1e9900 */
[----:B------:R-:W5:Y:S04]  /*2a50*/  LDG.E.CONSTANT R44, [R44.64] ;  /* 0x000000042c2c7981 */ /* 0x000f68000c1e9900 */
[----:B------:R-:W-:Y:S04]  /*2a60*/  STS [R25.X4+0x2600], R48 ;  /* 0x0026003019007388 */ /* 0x000fe80000004800 */
[----:B--2---:R-:W-:Y:S04]  /*2a70*/  STS [R25.X4+0x2800], R50 ;  /* 0x0028003219007388 */ /* 0x004fe80000004800 */
[----:B---3--:R-:W-:Y:S04]  /*2a80*/  STS [R25.X4+0x2a00], R49 ;  /* 0x002a003119007388 */ /* 0x008fe80000004800 */
[----:B----4-:R-:W-:Y:S01]  /*2a90*/  STS [R25.X4+0x2c00], R164 ;  /* 0x002c00a419007388 */ /* 0x010fe20000004800 */
[----:B------:R-:W-:-:S03]  /*2aa0*/  MOV R85, RZ ;  /* 0x000000ff00557202 */ /* 0x000fc60000000f00 */
[----:B-----5:R-:W-:Y:S04]  /*2ab0*/  STS [R25.X4+0x3000], R160 ;  /* 0x003000a019007388 */ /* 0x020fe80000004800 */
[----:B------:R-:W-:Y:S04]  /*2ac0*/  STS [R25.X4+0x3200], R158 ;  /* 0x0032009e19007388 */ /* 0x000fe80000004800 */
        /* <DEDUP_REMOVED lines=19> */
[----:B------:R-:W-:Y:S06]  /*2c00*/  BAR.SYNC 0x0 ;  /* 0x0000000000007b1d */ /* 0x000fec0000000000 */
.L_x_1:
[C---:B------:R-:W-:Y:S02]  /*2c10*/  IMAD R84, R85.reuse, 0x1400, R36 ;  /* 0x0000140055547824 */ /* 0x040fe400078e0224 */
[C---:B------:R-:W-:Y:S01]  /*2c20*/  IMAD R135, R85.reuse, 0xc0, R0 ;  /* 0x000000c055877824 */ /* 0x040fe200078e0200 */
[----:B------:R-:W-:-:S02]  /*2c30*/  IADD3 R85, R85, 0x1, RZ ;  /* 0x0000000155557810 */ /* 0x000fc40007ffe0ff */
[----:B------:R-:W-:Y:S02]  /*2c40*/  LDS R40, [R84] ;  /* 0x0000000054287984 */ /* 0x000fe40000000800 */
[----:B------:R-:W-:Y:S02]  /*2c50*/  ISETP.GE.U32.AND P0, PT, R85, 0x2, PT ;  /* 0x000000025500780c */ /* 0x000fe40003f06070 */
[----:B------:R-:W0:Y:S04]  /*2c60*/  LDS.128 R48, [R135] ;  /* 0x0000000087307984 */ /* 0x000e280000000c00 */
[----:B------:R-:W1:Y:S04]  /*2c70*/  LDS.128 R52, [R135+0x180] ;  /* 0x0001800087347984 */ /* 0x000e680000000c00 */
[----:B------:R-:W2:Y:S04]  /*2c80*/  LDS R144, [R84+0x20] ;  /* 0x0000200054907984 */ /* 0x000ea80000000800 */
[----:B------:R-:W3:Y:S04]  /*2c90*/  LDS R45, [R84+0x40] ;  /* 0x00004000542d7984 */ /* 0x000ee80000000800 */
[----:B------:R-:W4:Y:S04]  /*2ca0*/  LDS R142, [R84+0x60] ;  /* 0x00006000548e7984 */ /* 0x000f280000000800 */
[----:B------:R-:W5:Y:S04]  /*2cb0*/  LDS R44, [R84+0x80] ;  /* 0x00008000542c7984 */ /* 0x000f680000000800 */
[----:B------:R-:W5:Y:S04]  /*2cc0*/  LDS R42, [R84+0xa0] ;  /* 0x0000a000542a7984 */ /* 0x000f680000000800 */
[----:B------:R-:W5:Y:S04]  /*2cd0*/  LDS R41, [R84+0xc0] ;  /* 0x0000c00054297984 */ /* 0x000f680000000800 */
[----:B------:R-:W5:Y:S04]  /*2ce0*/  LDS R43, [R84+0xe0] ;  /* 0x0000e000542b7984 */ /* 0x000f680000000800 */
[----:B------:R-:W-:Y:S01]  /*2cf0*/  LDS R156, [R84+0x140] ;  /* 0x00014000549c7984 */ /* 0x000fe20000000800 */
[----:B0-----:R-:W-:-:S03]  /*2d00*/  FFMA R46, R48, R40, R155 ;  /* 0x00000028302e7223 */ /* 0x001fc6000000009b */
[----:B------:R-:W-:Y:S01]  /*2d10*/  LDS R155, [R84+0x120] ;  /* 0x00012000549b7984 */ /* 0x000fe20000000800 */
[----:B-1----:R-:W-:-:S04]  /*2d20*/  FFMA R40, R40, R52, R145 ;  /* 0x0000003428287223 */ /* 0x002fc80000000091 */
[----:B--2---:R-:W-:Y:S02]  /*2d30*/  FFMA R150, R144, R53, R40 ;  /* 0x0000003590967223 */ /* 0x004fe40000000028 */
[----:B------:R-:W0:Y:S01]  /*2d40*/  LDS R40, [R84+0x100] ;  /* 0x0001000054287984 */ /* 0x000e220000000800 */
[----:B------:R-:W-:Y:S02]  /*2d50*/  FFMA R146, R48, R144, R153 ;  /* 0x0000009030927223 */ /* 0x000fe40000000099 */
[CC--:B------:R-:W-:Y:S02]  /*2d60*/  FFMA R148, R144.reuse, R52.reuse, R143 ;  /* 0x0000003490947223 */ /* 0x0c0fe4000000008f */
[----:B------:R-:W-:Y:S02]  /*2d70*/  FFMA R46, R144, R49, R46 ;  /* 0x00000031902e7223 */ /* 0x000fe4000000002e */
[----:B---3--:R-:W-:Y:S02]  /*2d80*/  FFMA R151, R48, R45, R151 ;  /* 0x0000002d30977223 */ /* 0x008fe40000000097 */
[----:B------:R-:W-:-:S02]  /*2d90*/  FFMA R141, R45, R52, R141 ;  /* 0x000000342d8d7223 */ /* 0x000fc4000000008d */
[----:B----4-:R-:W-:Y:S02]  /*2da0*/  FFMA R149, R48, R142, R149 ;  /* 0x0000008e30957223 */ /* 0x010fe40000000095 */
[C---:B------:R-:W-:Y:S02]  /*2db0*/  FFMA R139, R142.reuse, R52, R139 ;  /* 0x000000348e8b7223 */ /* 0x040fe4000000008b */
[C---:B------:R-:W-:Y:S02]  /*2dc0*/  FFMA R47, R45.reuse, R49, R146 ;  /* 0x000000312d2f7223 */ /* 0x040fe40000000092 */
[C---:B------:R-:W-:Y:S01]  /*2dd0*/  FFMA R143, R45.reuse, R53, R148 ;  /* 0x000000352d8f7223 */ /* 0x040fe20000000094 */
[----:B------:R-:W-:Y:S01]  /*2de0*/  LDS R146, [R84+0x1c0] ;  /* 0x0001c00054927984 */ /* 0x000fe20000000800 */
[C---:B------:R-:W-:Y:S02]  /*2df0*/  FFMA R152, R45.reuse, R50, R46 ;  /* 0x000000322d987223 */ /* 0x040fe4000000002e */
[----:B------:R-:W-:Y:S01]  /*2e00*/  FFMA R150, R45, R54, R150 ;  /* 0x000000362d967223 */ /* 0x000fe20000000096 */
[----:B------:R-:W1:Y:S01]  /*2e10*/  LDS R148, [R84+0x1a0] ;  /* 0x0001a00054947984 */ /* 0x000e620000000800 */
[----:B------:R-:W-:-:S02]  /*2e20*/  FFMA R145, R142, R49, R151 ;  /* 0x000000318e917223 */ /* 0x000fc40000000097 */
[----:B------:R-:W-:Y:S02]  /*2e30*/  FFMA R141, R142, R53, R141 ;  /* 0x000000358e8d7223 */ /* 0x000fe4000000008d */
[----:B-----5:R-:W-:Y:S02]  /*2e40*/  FFMA R147, R48, R44, R147 ;  /* 0x0000002c30937223 */ /* 0x020fe40000000093 */
[CC--:B------:R-:W-:Y:S02]  /*2e50*/  FFMA R45, R44.reuse, R52.reuse, R137 ;  /* 0x000000342c2d7223 */ /* 0x0c0fe40000000089 */
[C---:B------:R-:W-:Y:S02]  /*2e60*/  FFMA R149, R44.reuse, R49, R149 ;  /* 0x000000312c957223 */ /* 0x040fe40000000095 */
[----:B------:R-:W-:Y:S02]  /*2e70*/  FFMA R139, R44, R53, R139 ;  /* 0x000000352c8b7223 */ /* 0x000fe4000000008b */
[----:B------:R-:W-:-:S02]  /*2e80*/  FFMA R46, R42, R52, R157 ;  /* 0x000000342a2e7223 */ /* 0x000fc4000000009d */
[C---:B------:R-:W-:Y:S02]  /*2e90*/  FFMA R145, R44.reuse, R50, R145 ;  /* 0x000000322c917223 */ /* 0x040fe40000000091 */
[----:B------:R-:W-:Y:S02]  /*2ea0*/  FFMA R137, R44, R54, R141 ;  /* 0x000000362c897223 */ /* 0x000fe4000000008d */
[----:B------:R-:W-:Y:S02]  /*2eb0*/  FFMA R157, R42, R49, R147 ;  /* 0x000000312a9d7223 */ /* 0x000fe40000000093 */
[----:B------:R-:W-:Y:S02]  /*2ec0*/  FFMA R44, R48, R42, R159 ;  /* 0x0000002a302c7223 */ /* 0x000fe4000000009f */
[C---:B------:R-:W-:Y:S02]  /*2ed0*/  FFMA R45, R42.reuse, R53, R45 ;  /* 0x000000352a2d7223 */ /* 0x040fe4000000002d */
[----:B------:R-:W-:-:S02]  /*2ee0*/  FFMA R147, R42, R50, R149 ;  /* 0x000000322a937223 */ /* 0x000fc40000000095 */
[----:B------:R-:W-:Y:S02]  /*2ef0*/  FFMA R139, R42, R54, R139 ;  /* 0x000000362a8b7223 */ /* 0x000fe4000000008b */
[C---:B------:R-:W-:Y:S02]  /*2f00*/  FFMA R42, R48.reuse, R41, R163 ;  /* 0x00000029302a7223 */ /* 0x040fe400000000a3 */
[-C--:B------:R-:W-:Y:S02]  /*2f10*/  FFMA R144, R41, R52.reuse, R161 ;  /* 0x0000003429907223 */ /* 0x080fe400000000a1 */
[----:B------:R-:W-:Y:S02]  /*2f20*/  FFMA R48, R48, R43, R165 ;  /* 0x0000002b30307223 */ /* 0x000fe400000000a5 */
[----:B------:R-:W-:Y:S02]  /*2f30*/  FFMA R52, R43, R52, R140 ;  /* 0x000000342b347223 */ /* 0x000fe4000000008c */
[C---:B------:R-:W-:Y:S01]  /*2f40*/  FFMA R44, R41.reuse, R49, R44 ;  /* 0x00000031292c7223 */ /* 0x040fe2000000002c */
[----:B------:R-:W-:Y:S01]  /*2f50*/  LDS R140, [R84+0x200] ;  /* 0x00020000548c7984 */ /* 0x000fe20000000800 */
[----:B------:R-:W-:-:S02]  /*2f60*/  FFMA R46, R41, R53, R46 ;  /* 0x00000035292e7223 */ /* 0x000fc4000000002e */
[C---:B------:R-:W-:Y:S02]  /*2f70*/  FFMA R157, R41.reuse, R50, R157 ;  /* 0x00000032299d7223 */ /* 0x040fe4000000009d */
[----:B------:R-:W-:Y:S02]  /*2f80*/  FFMA R141, R41, R54, R45 ;  /* 0x00000036298d7223 */ /* 0x000fe4000000002d */
[C---:B------:R-:W-:Y:S02]  /*2f90*/  FFMA R149, R43.reuse, R49, R42 ;  /* 0x000000312b957223 */ /* 0x040fe4000000002a */
[----:B------:R-:W-:Y:S02]  /*2fa0*/  FFMA R41, R43, R53, R144 ;  /* 0x000000352b297223 */ /* 0x000fe40000000090 */
[C---:B0-----:R-:W-:Y:S01]  /*2fb0*/  FFMA R153, R40.reuse, R49, R48 ;  /* 0x0000003128997223 */ /* 0x041fe20000000030 */
[----:B------:R-:W0:Y:S01]  /*2fc0*/  LDS R144, [R84+0x1e0] ;  /* 0x0001e00054907984 */ /* 0x000e220000000800 */
[----:B------:R-:W-:-:S02]  /*2fd0*/  FFMA R42, R40, R53, R52 ;  /* 0x00000035282a7223 */ /* 0x000fc40000000034 */
[C---:B------:R-:W-:Y:S01]  /*2fe0*/  FFMA R154, R142.reuse, R50, R47 ;  /* 0x000000328e9a7223 */ /* 0x040fe2000000002f */
[----:B------:R-:W2:Y:S01]  /*2ff0*/  LDS R48, [R84+0x180] ;  /* 0x0001800054307984 */ /* 0x000ea20000000800 */
[----:B------:R-:W-:Y:S02]  /*3000*/  FFMA R142, R142, R54, R143 ;  /* 0x000000368e8e7223 */ /* 0x000fe4000000008f */
[-C--:B------:R-:W-:Y:S01]  /*3010*/  FFMA R153, R155, R50.reuse, R153 ;  /* 0x000000329b997223 */ /* 0x080fe20000000099 */
[----:B------:R-:W3:Y:S01]  /*3020*/  LDS R49, [R84+0x160] ;  /* 0x0001600054317984 */ /* 0x000ee20000000800 */
[C---:B------:R-:W-:Y:S02]  /*3030*/  FFMA R151, R43.reuse, R50, R44 ;  /* 0x000000322b977223 */ /* 0x040fe4000000002c */
[----:B------:R-:W-:Y:S01]  /*3040*/  FFMA R143, R43, R54, R46 ;  /* 0x000000362b8f7223 */ /* 0x000fe2000000002e */
[----:B------:R-:W4:Y:S01]  /*3050*/  LDS R52, [R84+0x220] ;  /* 0x0002200054347984 */ /* 0x000f220000000800 */
[----:B------:R-:W-:-:S02]  /*3060*/  FFMA R149, R40, R50, R149 ;  /* 0x0000003228957223 */ /* 0x000fc40000000095 */
[-C--:B------:R-:W-:Y:S01]  /*3070*/  FFMA R53, R40, R54.reuse, R41 ;  /* 0x0000003628357223 */ /* 0x080fe20000000029 */
[----:B------:R-:W-:Y:S01]  /*3080*/  LDS R50, [R84+0x240] ;  /* 0x0002400054327984 */ /* 0x000fe20000000800 */
[----:B------:R-:W-:Y:S02]  /*3090*/  FFMA R155, R155, R54, R42 ;  /* 0x000000369b9b7223 */ /* 0x000fe4000000002a */
[-C--:B------:R-:W-:Y:S01]  /*30a0*/  FFMA R152, R156, R51.reuse, R152 ;  /* 0x000000339c987223 */ /* 0x080fe20000000098 */
[----:B------:R-:W5:Y:S01]  /*30b0*/  LDS.128 R40, [R135+0x10] ;  /* 0x0000100087287984 */ /* 0x000f620000000c00 */
[-C--:B-1----:R-:W-:Y:S02]  /*30c0*/  FFMA R163, R148, R51.reuse, R147 ;  /* 0x0000003394a37223 */ /* 0x082fe40000000093 */
[----:B------:R-:W-:Y:S01]  /*30d0*/  FFMA R157, R146, R51, R157 ;  /* 0x00000033929d7223 */ /* 0x000fe2000000009d */
[----:B------:R-:W1:Y:S01]  /*30e0*/  LDS.128 R44, [R135+0x190] ;  /* 0x00019000872c7984 */ /* 0x000e620000000c00 */
[----:B------:R-:W-:-:S02]  /*30f0*/  FFMA R150, R156, R55, R150 ;  /* 0x000000379c967223 */ /* 0x000fc40000000096 */
[----:B------:R-:W-:Y:S02]  /*3100*/  FFMA R141, R146, R55, R141 ;  /* 0x00000037928d7223 */ /* 0x000fe4000000008d */
[C---:B0-----:R-:W-:Y:S02]  /*3110*/  FFMA R151, R144.reuse, R51, R151 ;  /* 0x0000003390977223 */ /* 0x041fe40000000097 */
[----:B------:R-:W-:Y:S02]  /*3120*/  FFMA R143, R144, R55, R143 ;  /* 0x00000037908f7223 */ /* 0x000fe4000000008f */
[-C--:B--2---:R-:W-:Y:S02]  /*3130*/  FFMA R161, R48, R51.reuse, R145 ;  /* 0x0000003330a17223 */ /* 0x084fe40000000091 */
[-C--:B------:R-:W-:Y:S02]  /*3140*/  FFMA R145, R140, R51.reuse, R149 ;  /* 0x000000338c917223 */ /* 0x080fe40000000095 */
[----:B---3--:R-:W-:-:S02]  /*3150*/  FFMA R159, R49, R51, R154 ;  /* 0x00000033319f7223 */ /* 0x008fc4000000009a */
[----:B------:R-:W-:Y:S02]  /*3160*/  FFMA R149, R48, R55, R137 ;  /* 0x0000003730957223 */ /* 0x000fe40000000089 */
[----:B----4-:R-:W-:Y:S02]  /*3170*/  FFMA R147, R52, R51, R153 ;  /* 0x0000003334937223 */ /* 0x010fe40000000099 */
[-C--:B------:R-:W-:Y:S02]  /*3180*/  FFMA R153, R148, R55.reuse, R139 ;  /* 0x0000003794997223 */ /* 0x080fe4000000008b */
[-C--:B------:R-:W-:Y:S02]  /*3190*/  FFMA R51, R49, R55.reuse, R142 ;  /* 0x0000003731337223 */ /* 0x080fe4000000008e */
[-C--:B------:R-:W-:Y:S01]  /*31a0*/  FFMA R139, R140, R55.reuse, R53 ;  /* 0x000000378c8b7223 */ /* 0x080fe20000000035 */
[----:B------:R-:W0:Y:S01]  /*31b0*/  LDS R142, [R84+0x260] ;  /* 0x00026000548e7984 */ /* 0x000e220000000800 */
[----:B------:R-:W-:-:S02]  /*31c0*/  FFMA R155, R52, R55, R155 ;  /* 0x00000037349b7223 */ /* 0x000fc4000000009b */
[-C--:B-----5:R-:W-:Y:S02]  /*31d0*/  FFMA R152, R49, R40.reuse, R152 ;  /* 0x0000002831987223 */ /* 0x0a0fe40000000098 */
[-C--:B------:R-:W-:Y:S02]  /*31e0*/  FFMA R154, R48, R40.reuse, R159 ;  /* 0x00000028309a7223 */ /* 0x080fe4000000009f */
[-C--:B------:R-:W-:Y:S02]  /*31f0*/  FFMA R156, R148, R40.reuse, R161 ;  /* 0x00000028949c7223 */ /* 0x080fe400000000a1 */
[-C--:B------:R-:W-:Y:S02]  /*3200*/  FFMA R137, R146, R40.reuse, R163 ;  /* 0x0000002892897223 */ /* 0x080fe400000000a3 */
[-C--:B------:R-:W-:Y:S02]  /*3210*/  FFMA R53, R144, R40.reuse, R157 ;  /* 0x0000002890357223 */ /* 0x080fe4000000009d */
[-C--:B------:R-:W-:Y:S01]  /*3220*/  FFMA R54, R140, R40.reuse, R151 ;  /* 0x000000288c367223 */ /* 0x080fe20000000097 */
[----:B------:R-:W-:Y:S01]  /*3230*/  LDS R157, [R84+0x360] ;  /* 0x00036000549d7984 */ /* 0x000fe20000000800 */
[----:B------:R-:W-:-:S02]  /*3240*/  FFMA R55, R52, R40, R145 ;  /* 0x0000002834377223 */ /* 0x000fc40000000091 */
[----:B------:R-:W-:Y:S02]  /*3250*/  FFMA R40, R40, R50, R147 ;  /* 0x0000003228287223 */ /* 0x000fe40000000093 */
[-C--:B-1----:R-:W-:Y:S02]  /*3260*/  FFMA R147, R49, R44.reuse, R150 ;  /* 0x0000002c31937223 */ /* 0x082fe40000000096 */
[----:B------:R-:W1:Y:S01]  /*3270*/  LDS R49, [R84+0x280] ;  /* 0x0002800054317984 */ /* 0x000e620000000800 */
[-C--:B------:R-:W-:Y:S02]  /*3280*/  FFMA R151, R48, R44.reuse, R51 ;  /* 0x0000002c30977223 */ /* 0x080fe40000000033 */
[-C--:B------:R-:W-:Y:S01]  /*3290*/  FFMA R149, R148, R44.reuse, R149 ;  /* 0x0000002c94957223 */ /* 0x080fe20000000095 */
[----:B------:R-:W2:Y:S01]  /*32a0*/  LDS R51, [R84+0x2a0] ;  /* 0x0002a00054337984 */ /* 0x000ea20000000800 */
[----:B------:R-:W-:Y:S02]  /*32b0*/  FFMA R153, R146, R44, R153 ;  /* 0x0000002c92997223 */ /* 0x000fe40000000099 */
[----:B------:R-:W-:-:S02]  /*32c0*/  FFMA R152, R48, R41, R152 ;  /* 0x0000002930987223 */ /* 0x000fc40000000098 */
[-C--:B------:R-:W-:Y:S02]  /*32d0*/  FFMA R141, R144, R44.reuse, R141 ;  /* 0x0000002c908d7223 */ /* 0x080fe4000000008d */
[----:B------:R-:W-:Y:S02]  /*32e0*/  FFMA R48, R48, R45, R147 ;  /* 0x0000002d30307223 */ /* 0x000fe40000000093 */
[----:B------:R-:W-:Y:S02]  /*32f0*/  FFMA R154, R148, R41, R154 ;  /* 0x00000029949a7223 */ /* 0x000fe4000000009a */
[-C--:B------:R-:W-:Y:S02]  /*3300*/  FFMA R143, R140, R44.reuse, R143 ;  /* 0x0000002c8c8f7223 */ /* 0x080fe4000000008f */
[-C--:B------:R-:W-:Y:S02]  /*3310*/  FFMA R145, R52, R44.reuse, R139 ;  /* 0x0000002c34917223 */ /* 0x080fe4000000008b */
[----:B------:R-:W-:-:S02]  /*3320*/  FFMA R150, R50, R44, R155 ;  /* 0x0000002c32967223 */ /* 0x000fc4000000009b */
[-C--:B------:R-:W-:Y:S01]  /*3330*/  FFMA R148, R148, R45.reuse, R151 ;  /* 0x0000002d94947223 */ /* 0x080fe20000000097 */
[----:B------:R-:W3:Y:S01]  /*3340*/  LDS R44, [R84+0x2c0] ;  /* 0x0002c000542c7984 */ /* 0x000ee20000000800 */
[----:B------:R-:W-:Y:S02]  /*3350*/  FFMA R147, R146, R45, R149 ;  /* 0x0000002d92937223 */ /* 0x000fe40000000095 */
[C---:B------:R-:W-:Y:S01]  /*3360*/  FFMA R137, R144.reuse, R41, R137 ;  /* 0x0000002990897223 */ /* 0x040fe20000000089 */
[----:B------:R-:W4:Y:S01]  /*3370*/  LDS R149, [R84+0x300] ;  /* 0x0003000054957984 */ /* 0x000f220000000800 */
[----:B------:R-:W-:Y:S02]  /*3380*/  FFMA R153, R144, R45, R153 ;  /* 0x0000002d90997223 */ /* 0x000fe40000000099 */
[-C--:B------:R-:W-:Y:S01]  /*3390*/  FFMA R139, R146, R41.reuse, R156 ;  /* 0x00000029928b7223 */ /* 0x080fe2000000009c */
[----:B------:R-:W5:Y:S01]  /*33a0*/  LDS R144, [R84+0x2e0] ;  /* 0x0002e00054907984 */ /* 0x000f620000000800 */
[----:B------:R-:W-:-:S02]  /*33b0*/  FFMA R146, R140, R41, R53 ;  /* 0x000000298c927223 */ /* 0x000fc40000000035 */
[----:B------:R-:W-:Y:S01]  /*33c0*/  FFMA R141, R140, R45, R141 ;  /* 0x0000002d8c8d7223 */ /* 0x000fe2000000008d */
[----:B------:R-:W5:Y:S01]  /*33d0*/  LDS R151, [R84+0x320] ;  /* 0x0003200054977984 */ /* 0x000f620000000800 */
[-C--:B------:R-:W-:Y:S02]  /*33e0*/  FFMA R140, R52, R41.reuse, R54 ;  /* 0x00000029348c7223 */ /* 0x080fe40000000036 */
[-C--:B------:R-:W-:Y:S01]  /*33f0*/  FFMA R156, R50, R41.reuse, R55 ;  /* 0x00000029329c7223 */ /* 0x080fe20000000037 */
[----:B------:R-:W5:Y:S01]  /*3400*/  LDS R155, [R84+0x340] ;  /* 0x00034000549b7984 */ /* 0x000f620000000800 */
[----:B0-----:R-:W-:Y:S02]  /*3410*/  FFMA R41, R142, R41, R40 ;  /* 0x000000298e297223 */ /* 0x001fe40000000028 */
[C---:B-1----:R-:W-:Y:S01]  /*3420*/  FFMA R48, R49.reuse, R46, R48 ;  /* 0x0000002e31307223 */ /* 0x042fe20000000030 */
[----:B------:R-:W0:Y:S01]  /*3430*/  LDS R40, [R84+0x380] ;  /* 0x0003800054287984 */ /* 0x000e220000000800 */
[----:B------:R-:W-:-:S02]  /*3440*/  FFMA R152, R49, R42, R152 ;  /* 0x0000002a31987223 */ /* 0x000fc40000000098 */
[-C--:B------:R-:W-:Y:S02]  /*3450*/  FFMA R143, R52, R45.reuse, R143 ;  /* 0x0000002d348f7223 */ /* 0x080fe4000000008f */
[-C--:B------:R-:W-:Y:S01]  /*3460*/  FFMA R145, R50, R45.reuse, R145 ;  /* 0x0000002d32917223 */ /* 0x080fe20000000091 */
[----:B------:R-:W-:Y:S01]  /*3470*/  LDS.128 R52, [R135+0x1a0] ;  /* 0x0001a00087347984 */ /* 0x000fe20000000c00 */
[----:B------:R-:W-:Y:S02]  /*3480*/  FFMA R150, R142, R45, R150 ;  /* 0x0000002d8e967223 */ /* 0x000fe40000000096 */
[C---:B--2---:R-:W-:Y:S02]  /*3490*/  FFMA R154, R51.reuse, R42, R154 ;  /* 0x0000002a339a7223 */ /* 0x044fe4000000009a */
[C---:B------:R-:W-:Y:S02]  /*34a0*/  FFMA R148, R51.reuse, R46, R148 ;  /* 0x0000002e33947223 */ /* 0x040fe40000000094 */
[----:B------:R-:W-:-:S02]  /*34b0*/  FFMA R45, R51, R43, R152 ;  /* 0x0000002b332d7223 */ /* 0x000fc40000000098 */
[----:B------:R-:W-:Y:S02]  /*34c0*/  FFMA R159, R51, R47, R48 ;  /* 0x0000002f339f7223 */ /* 0x000fe40000000030 */
[----:B------:R-:W1:Y:S01]  /*34d0*/  LDS.128 R48, [R135+0x20] ;  /* 0x0000200087307984 */ /* 0x000e620000000c00 */
[-C--:B------:R-:W-:Y:S02]  /*34e0*/  FFMA R152, R157, R42.reuse, R41 ;  /* 0x0000002a9d987223 */ /* 0x080fe40000000029 */
[C---:B---3--:R-:W-:Y:S02]  /*34f0*/  FFMA R139, R44.reuse, R42, R139 ;  /* 0x0000002a2c8b7223 */ /* 0x048fe4000000008b */
[----:B------:R-:W-:Y:S02]  /*3500*/  FFMA R147, R44, R46, R147 ;  /* 0x0000002e2c937223 */ /* 0x000fe40000000093 */
[C---:B----4-:R-:W-:Y:S02]  /*3510*/  FFMA R146, R149.reuse, R42, R146 ;  /* 0x0000002a95927223 */ /* 0x050fe40000000092 */
[----:B------:R-:W-:-:S02]  /*3520*/  FFMA R164, R149, R46, R141 ;  /* 0x0000002e95a47223 */ /* 0x000fc4000000008d */
[C---:B-----5:R-:W-:Y:S02]  /*3530*/  FFMA R142, R144.reuse, R42, R137 ;  /* 0x0000002a908e7223 */ /* 0x060fe40000000089 */
[----:B------:R-:W-:Y:S02]  /*3540*/  FFMA R158, R144, R46, R153 ;  /* 0x0000002e909e7223 */ /* 0x000fe40000000099 */
[C---:B------:R-:W-:Y:S02]  /*3550*/  FFMA R140, R151.reuse, R42, R140 ;  /* 0x0000002a978c7223 */ /* 0x040fe4000000008c */
[----:B------:R-:W-:Y:S02]  /*3560*/  FFMA R162, R151, R46, R143 ;  /* 0x0000002e97a27223 */ /* 0x000fe4000000008f */
[C---:B------:R-:W-:Y:S02]  /*3570*/  FFMA R156, R155.reuse, R42, R156 ;  /* 0x0000002a9b9c7223 */ /* 0x040fe4000000009c */
[----:B------:R-:W-:-:S02]  /*3580*/  FFMA R160, R155, R46, R145 ;  /* 0x0000002e9ba07223 */ /* 0x000fc40000000091 */
[----:B------:R-:W-:Y:S02]  /*3590*/  FFMA R150, R157, R46, R150 ;  /* 0x0000002e9d967223 */ /* 0x000fe40000000096 */
[-C--:B------:R-:W-:Y:S02]  /*35a0*/  FFMA R141, R44, R43.reuse, R154 ;  /* 0x0000002b2c8d7223 */ /* 0x080fe4000000009a */
[-C--:B------:R-:W-:Y:S02]  /*35b0*/  FFMA R139, R144, R43.reuse, R139 ;  /* 0x0000002b908b7223 */ /* 0x080fe4000000008b */
[-C--:B------:R-:W-:Y:S02]  /*35c0*/  FFMA R137, R149, R43.reuse, R142 ;  /* 0x0000002b95897223 */ /* 0x080fe4000000008e */
[-C--:B------:R-:W-:Y:S01]  /*35d0*/  FFMA R46, R151, R43.reuse, R146 ;  /* 0x0000002b972e7223 */ /* 0x080fe20000000092 */
[----:B------:R-:W2:Y:S01]  /*35e0*/  LDS R142, [R84+0x3a0] ;  /* 0x0003a000548e7984 */ /* 0x000ea20000000800 */
[----:B------:R-:W-:-:S02]  /*35f0*/  FFMA R42, R155, R43, R140 ;  /* 0x0000002b9b2a7223 */ /* 0x000fc4000000008c */
[----:B------:R-:W-:Y:S02]  /*3600*/  FFMA R41, R157, R43, R156 ;  /* 0x0000002b9d297223 */ /* 0x000fe4000000009c */
[----:B------:R-:W-:Y:S02]  /*3610*/  FFMA R154, R144, R47, R147 ;  /* 0x0000002f909a7223 */ /* 0x000fe40000000093 */
[----:B0-----:R-:W-:Y:S02]  /*3620*/  FFMA R43, R40, R43, R152 ;  /* 0x0000002b282b7223 */ /* 0x001fe40000000098 */
[-C--:B------:R-:W-:Y:S02]  /*3630*/  FFMA R153, R44, R47.reuse, R148 ;  /* 0x0000002f2c997223 */ /* 0x080fe40000000094 */
[-C--:B------:R-:W-:Y:S02]  /*3640*/  FFMA R152, R149, R47.reuse, R158 ;  /* 0x0000002f95987223 */ /* 0x080fe4000000009e */
[----:B------:R-:W-:-:S02]  /*3650*/  FFMA R147, R151, R47, R164 ;  /* 0x0000002f97937223 */ /* 0x000fc400000000a4 */
[-C--:B------:R-:W-:Y:S02]  /*3660*/  FFMA R145, R155, R47.reuse, R162 ;  /* 0x0000002f9b917223 */ /* 0x080fe400000000a2 */
[-C--:B------:R-:W-:Y:S02]  /*3670*/  FFMA R143, R157, R47.reuse, R160 ;  /* 0x0000002f9d8f7223 */ /* 0x080fe400000000a0 */
[----:B------:R-:W-:Y:S02]  /*3680*/  FFMA R47, R40, R47, R150 ;  /* 0x0000002f282f7223 */ /* 0x000fe40000000096 */
[C---:B-1----:R-:W-:Y:S02]  /*3690*/  FFMA R150, R149.reuse, R48, R139 ;  /* 0x0000003095967223 */ /* 0x042fe4000000008b */
[----:B------:R-:W-:Y:S01]  /*36a0*/  FFMA R154, R149, R52, R154 ;  /* 0x00000034959a7223 */ /* 0x000fe2000000009a */
[----:B------:R-:W0:Y:S01]  /*36b0*/  LDS R139, [R84+0x400] ;  /* 0x00040000548b7984 */ /* 0x000e220000000800 */
[----:B------:R-:W-:-:S02]  /*36c0*/  FFMA R140, R44, R48, R45 ;  /* 0x000000302c8c7223 */ /* 0x000fc4000000002d */
[C---:B------:R-:W-:Y:S01]  /*36d0*/  FFMA R46, R155.reuse, R48, R46 ;  /* 0x000000309b2e7223 */ /* 0x040fe2000000002e */
[----:B------:R-:W1:Y:S01]  /*36e0*/  LDS R149, [R84+0x420] ;  /* 0x0004200054957984 */ /* 0x000e620000000800 */
[----:B------:R-:W-:Y:S02]  /*36f0*/  FFMA R158, R155, R52, R147 ;  /* 0x000000349b9e7223 */ /* 0x000fe40000000093 */
[C---:B------:R-:W-:Y:S01]  /*3700*/  FFMA R42, R157.reuse, R48, R42 ;  /* 0x000000309d2a7223 */ /* 0x040fe2000000002a */
[----:B------:R-:W3:Y:S01]  /*3710*/  LDS R45, [R84+0x3e0] ;  /* 0x0003e000542d7984 */ /* 0x000ee20000000800 */
[----:B------:R-:W-:Y:S02]  /*3720*/  FFMA R160, R157, R52, R145 ;  /* 0x000000349da07223 */ /* 0x000fe40000000091 */
[-C--:B------:R-:W-:Y:S01]  /*3730*/  FFMA R148, R151, R48.reuse, R137 ;  /* 0x0000003097947223 */ /* 0x080fe20000000089 */
[----:B------:R-:W4:Y:S01]  /*3740*/  LDS R155, [R84+0x440] ;  /* 0x00044000549b7984 */ /* 0x000f220000000800 */
[----:B------:R-:W-:-:S02]  /*3750*/  FFMA R146, R144, R48, R141 ;  /* 0x0000003090927223 */ /* 0x000fc4000000008d */
[----:B------:R-:W-:Y:S01]  /*3760*/  FFMA R156, R40, R48, R41 ;  /* 0x00000030289c7223 */ /* 0x000fe20000000029 */
[----:B------:R-:W5:Y:S01]  /*3770*/  LDS R157, [R84+0x460] ;  /* 0x00046000549d7984 */ /* 0x000f620000000800 */
[-C--:B------:R-:W-:Y:S02]  /*3780*/  FFMA R44, R44, R52.reuse, R159 ;  /* 0x000000342c2c7223 */ /* 0x080fe4000000009f */
[-C--:B------:R-:W-:Y:S01]  /*3790*/  FFMA R144, R144, R52.reuse, R153 ;  /* 0x0000003490907223 */ /* 0x080fe20000000099 */
[----:B------:R-:W5:Y:S01]  /*37a0*/  LDS R137, [R84+0x3c0] ;  /* 0x0003c00054897984 */ /* 0x000f620000000800 */
[-C--:B------:R-:W-:Y:S02]  /*37b0*/  FFMA R152, R151, R52.reuse, R152 ;  /* 0x0000003497987223 */ /* 0x080fe40000000098 */
[----:B------:R-:W-:Y:S01]  /*37c0*/  FFMA R40, R40, R52, R143 ;  /* 0x0000003428287223 */ /* 0x000fe2000000008f */
[----:B------:R-:W-:Y:S01]  /*37d0*/  LDS R153, [R84+0x5a0] ;  /* 0x0005a00054997984 */ /* 0x000fe20000000800 */
[----:B--2---:R-:W-:-:S02]  /*37e0*/  FFMA R43, R48, R142, R43 ;  /* 0x0000008e302b7223 */ /* 0x004fc4000000002b */
[----:B------:R-:W-:Y:S01]  /*37f0*/  FFMA R47, R142, R52, R47 ;  /* 0x000000348e2f7223 */ /* 0x000fe2000000002f */
[----:B------:R-:W-:Y:S04]  /*3800*/  LDS R48, [R84+0x4a0] ;  /* 0x0004a00054307984 */ /* 0x000fe80000000800 */
[----:B------:R-:W2:Y:S04]  /*3810*/  LDS R52, [R84+0x480] ;  /* 0x0004800054347984 */ /* 0x000ea80000000800 */
[----:B------:R-:W-:Y:S01]  /*3820*/  LDS R142, [R84+0x520] ;  /* 0x00052000548e7984 */ /* 0x000fe20000000800 */
[----:B0-----:R-:W-:-:S03]  /*3830*/  FFMA R150, R139, R49, R150 ;  /* 0x000000318b967223 */ /* 0x001fc60000000096 */
[----:B------:R-:W-:Y:S01]  /*3840*/  LDS R141, [R84+0x5c0] ;  /* 0x0005c000548d7984 */ /* 0x000fe20000000800 */
[----:B------:R-:W-:Y:S02]  /*3850*/  FFMA R154, R139, R53, R154 ;  /* 0x000000358b9a7223 */ /* 0x000fe4000000009a */
[C---:B-1----:R-:W-:Y:S01]  /*3860*/  FFMA R148, R149.reuse, R49, R148 ;  /* 0x0000003195947223 */ /* 0x042fe20000000094 */
[----:B------:R-:W-:Y:S01]  /*3870*/  LDS R143, [R84+0x5e0] ;  /* 0x0005e000548f7984 */ /* 0x000fe20000000800 */
[----:B------:R-:W-:Y:S02]  /*3880*/  FFMA R152, R149, R53, R152 ;  /* 0x0000003595987223 */ /* 0x000fe40000000098 */
[C---:B---3--:R-:W-:Y:S02]  /*3890*/  FFMA R146, R45.reuse, R49, R146 ;  /* 0x000000312d927223 */ /* 0x048fe40000000092 */
[----:B------:R-:W-:Y:S02]  /*38a0*/  FFMA R144, R45, R53, R144 ;  /* 0x000000352d907223 */ /* 0x000fe40000000090 */
[----:B----4-:R-:W-:-:S02]  /*38b0*/  FFMA R148, R155, R50, R148 ;  /* 0x000000329b947223 */ /* 0x010fc40000000094 */
[----:B------:R-:W-:Y:S02]  /*38c0*/  FFMA R146, R139, R50, R146 ;  /* 0x000000328b927223 */ /* 0x000fe40000000092 */
[-C--:B-----5:R-:W-:Y:S02]  /*38d0*/  FFMA R159, R157, R51.reuse, R148 ;  /* 0x000000339d9f7223 */ /* 0x0a0fe40000000094 */
[----:B------:R-:W0:Y:S01]  /*38e0*/  LDS R148, [R84+0x4c0] ;  /* 0x0004c00054947984 */ /* 0x000e220000000800 */
[----:B------:R-:W-:Y:S02]  /*38f0*/  FFMA R147, R149, R51, R146 ;  /* 0x0000003395937223 */ /* 0x000fe40000000092 */
[C---:B------:R-:W-:Y:S01]  /*3900*/  FFMA R140, R137.reuse, R49, R140 ;  /* 0x00000031898c7223 */ /* 0x040fe2000000008c */
[----:B------:R-:W1:Y:S01]  /*3910*/  LDS R146, [R84+0x4e0] ;  /* 0x0004e00054927984 */ /* 0x000e620000000800 */
[----:B------:R-:W-:Y:S02]  /*3920*/  FFMA R44, R137, R53, R44 ;  /* 0x00000035892c7223 */ /* 0x000fe4000000002c */
[----:B------:R-:W-:-:S02]  /*3930*/  FFMA R46, R155, R49, R46 ;  /* 0x000000319b2e7223 */ /* 0x000fc4000000002e */
[----:B------:R-:W-:Y:S02]  /*3940*/  FFMA R158, R155, R53, R158 ;  /* 0x000000359b9e7223 */ /* 0x000fe4000000009e */
[----:B------:R-:W-:Y:S02]  /*3950*/  FFMA R144, R139, R54, R144 ;  /* 0x000000368b907223 */ /* 0x000fe40000000090 */
[C---:B------:R-:W-:Y:S02]  /*3960*/  FFMA R150, R149.reuse, R50, R150 ;  /* 0x0000003295967223 */ /* 0x040fe40000000096 */
[-C--:B------:R-:W-:Y:S02]  /*3970*/  FFMA R154, R149, R54.reuse, R154 ;  /* 0x00000036959a7223 */ /* 0x080fe4000000009a */
[----:B------:R-:W-:Y:S02]  /*3980*/  FFMA R152, R155, R54, R152 ;  /* 0x000000369b987223 */ /* 0x000fe40000000098 */
[----:B------:R-:W-:-:S02]  /*3990*/  FFMA R41, R157, R49, R42 ;  /* 0x000000319d297223 */ /* 0x000fc4000000002a */
[----:B------:R-:W-:Y:S02]  /*39a0*/  FFMA R145, R157, R53, R160 ;  /* 0x000000359d917223 */ /* 0x000fe400000000a0 */
[C---:B------:R-:W-:Y:S02]  /*39b0*/  FFMA R140, R45.reuse, R50, R140 ;  /* 0x000000322d8c7223 */ /* 0x040fe4000000008c */
[----:B------:R-:W-:Y:S02]  /*39c0*/  FFMA R44, R45, R54, R44 ;  /* 0x000000362d2c7223 */ /* 0x000fe4000000002c */
[C---:B------:R-:W-:Y:S02]  /*39d0*/  FFMA R46, R157.reuse, R50, R46 ;  /* 0x000000329d2e7223 */ /* 0x040fe4000000002e */
[----:B------:R-:W-:Y:S02]  /*39e0*/  FFMA R158, R157, R54, R158 ;  /* 0x000000369d9e7223 */ /* 0x000fe4000000009e */
[----:B------:R-:W-:-:S02]  /*39f0*/  FFMA R149, R149, R55, R144 ;  /* 0x0000003795957223 */ /* 0x000fc40000000090 */
[----:B------:R-:W-:Y:S02]  /*3a00*/  FFMA R151, R155, R51, R150 ;  /* 0x000000339b977223 */ /* 0x000fe40000000096 */
[-C--:B------:R-:W-:Y:S01]  /*3a10*/  FFMA R157, R157, R55.reuse, R152 ;  /* 0x000000379d9d7223 */ /* 0x080fe20000000098 */
[----:B------:R-:W-:Y:S01]  /*3a20*/  LDS R150, [R84+0x560] ;  /* 0x0005600054967984 */ /* 0x000fe20000000800 */
[----:B------:R-:W-:Y:S02]  /*3a30*/  FFMA R155, R155, R55, R154 ;  /* 0x000000379b9b7223 */ /* 0x000fe4000000009a */
[C---:B--2---:R-:W-:Y:S01]  /*3a40*/  FFMA R161, R52.reuse, R49, R156 ;  /* 0x0000003134a17223 */ /* 0x044fe2000000009c */
[----:B------:R-:W-:Y:S01]  /*3a50*/  LDS R154, [R84+0x540] ;  /* 0x00054000549a7984 */ /* 0x000fe20000000800 */
[C---:B------:R-:W-:Y:S02]  /*3a60*/  FFMA R165, R52.reuse, R53, R40 ;  /* 0x0000003534a57223 */ /* 0x040fe40000000028 */
[----:B------:R-:W-:-:S02]  /*3a70*/  FFMA R144, R52, R50, R41 ;  /* 0x0000003234907223 */ /* 0x000fc40000000029 */
[----:B------:R-:W-:Y:S02]  /*3a80*/  FFMA R145, R52, R54, R145 ;  /* 0x0000003634917223 */ /* 0x000fe40000000091 */
[C---:B------:R-:W-:Y:S02]  /*3a90*/  FFMA R163, R48.reuse, R49, R43 ;  /* 0x0000003130a37223 */ /* 0x040fe4000000002b */
[----:B------:R-:W-:Y:S01]  /*3aa0*/  FFMA R152, R48, R53, R47 ;  /* 0x0000003530987223 */ /* 0x000fe2000000002f */
[----:B------:R-:W-:Y:S01]  /*3ab0*/  LDS R49, [R84+0x580] ;  /* 0x0005800054317984 */ /* 0x000fe20000000800 */
[C---:B------:R-:W-:Y:S02]  /*3ac0*/  FFMA R137, R139.reuse, R51, R140 ;  /* 0x000000338b897223 */ /* 0x040fe4000000008c */
[----:B------:R-:W-:Y:S01]  /*3ad0*/  FFMA R139, R139, R55, R44 ;  /* 0x000000378b8b7223 */ /* 0x000fe2000000002c */
[----:B------:R-:W-:Y:S01]  /*3ae0*/  LDS R53, [R84+0x500] ;  /* 0x0005000054357984 */ /* 0x000fe20000000800 */
[----:B------:R-:W-:-:S02]  /*3af0*/  FFMA R140, R52, R51, R46 ;  /* 0x00000033348c7223 */ /* 0x000fc4000000002e */
[C---:B------:R-:W-:Y:S01]  /*3b00*/  FFMA R161, R48.reuse, R50, R161 ;  /* 0x0000003230a17223 */ /* 0x040fe200000000a1 */
[----:B------:R-:W2:Y:S01]  /*3b10*/  LDS.128 R40, [R135+0x30] ;  /* 0x0000300087287984 */ /* 0x000ea20000000c00 */
[C---:B------:R-:W-:Y:S02]  /*3b20*/  FFMA R165, R48.reuse, R54, R165 ;  /* 0x0000003630a57223 */ /* 0x040fe400000000a5 */
[C---:B------:R-:W-:Y:S01]  /*3b30*/  FFMA R144, R48.reuse, R51, R144 ;  /* 0x0000003330907223 */ /* 0x040fe20000000090 */
[----:B------:R-:W3:Y:S01]  /*3b40*/  LDS.128 R44, [R135+0x1b0] ;  /* 0x0001b000872c7984 */ /* 0x000ee20000000c00 */
[----:B------:R-:W-:Y:S02]  /*3b50*/  FFMA R48, R48, R55, R145 ;  /* 0x0000003730307223 */ /* 0x000fe40000000091 */
[C---:B0-----:R-:W-:Y:S01]  /*3b60*/  FFMA R163, R148.reuse, R50, R163 ;  /* 0x0000003294a37223 */ /* 0x041fe200000000a3 */
[----:B------:R-:W0:Y:S01]  /*3b70*/  LDS R145, [R84+0x600] ;  /* 0x0006000054917984 */ /* 0x000e220000000800 */
[----:B------:R-:W-:-:S02]  /*3b80*/  FFMA R50, R148, R51, R161 ;  /* 0x0000003394327223 */ /* 0x000fc400000000a1 */
[----:B-1----:R-:W-:Y:S02]  /*3b90*/  FFMA R163, R146, R51, R163 ;  /* 0x0000003392a37223 */ /* 0x002fe400000000a3 */
[----:B------:R-:W1:Y:S01]  /*3ba0*/  LDS R51, [R84+0x620] ;  /* 0x0006200054337984 */ /* 0x000e620000000800 */
[----:B------:R-:W-:Y:S02]  /*3bb0*/  FFMA R152, R148, R54, R152 ;  /* 0x0000003694987223 */ /* 0x000fe40000000098 */
[-C--:B------:R-:W-:Y:S02]  /*3bc0*/  FFMA R52, R52, R55.reuse, R158 ;  /* 0x0000003734347223 */ /* 0x080fe4000000009e */
[-C--:B------:R-:W-:Y:S02]  /*3bd0*/  FFMA R148, R148, R55.reuse, R165 ;  /* 0x0000003794947223 */ /* 0x080fe400000000a5 */
[----:B------:R-:W-:Y:S02]  /*3be0*/  FFMA R55, R146, R55, R152 ;  /* 0x0000003792377223 */ /* 0x000fe40000000098 */
[----:B--2---:R-:W-:-:S02]  /*3bf0*/  FFMA R137, R40, R53, R137 ;  /* 0x0000003528897223 */ /* 0x004fc40000000089 */
[C---:B------:R-:W-:Y:S02]  /*3c00*/  FFMA R147, R40.reuse, R142, R147 ;  /* 0x0000008e28937223 */ /* 0x040fe40000000093 */
[C---:B------:R-:W-:Y:S02]  /*3c10*/  FFMA R151, R40.reuse, R154, R151 ;  /* 0x0000009a28977223 */ /* 0x040fe40000000097 */
[C---:B------:R-:W-:Y:S02]  /*3c20*/  FFMA R54, R40.reuse, R150, R159 ;  /* 0x0000009628367223 */ /* 0x040fe4000000009f */
[C---:B------:R-:W-:Y:S02]  /*3c30*/  FFMA R140, R40.reuse, R49, R140 ;  /* 0x00000031288c7223 */ /* 0x040fe4000000008c */
[C---:B------:R-:W-:Y:S02]  /*3c40*/  FFMA R144, R40.reuse, R153, R144 ;  /* 0x0000009928907223 */ /* 0x040fe40000000090 */
[----:B------:R-:W-:-:S02]  /*3c50*/  FFMA R50, R40, R141, R50 ;  /* 0x0000008d28327223 */ /* 0x000fc40000000032 */
[----:B------:R-:W-:Y:S02]  /*3c60*/  FFMA R40, R40, R143, R163 ;  /* 0x0000008f28287223 */ /* 0x000fe400000000a3 */
[-C--:B---3--:R-:W-:Y:S02]  /*3c70*/  FFMA R139, R53, R44.reuse, R139 ;  /* 0x0000002c358b7223 */ /* 0x088fe4000000008b */
[-C--:B------:R-:W-:Y:S02]  /*3c80*/  FFMA R146, R150, R44.reuse, R157 ;  /* 0x0000002c96927223 */ /* 0x080fe4000000009d */
[-C--:B------:R-:W-:Y:S02]  /*3c90*/  FFMA R48, R153, R44.reuse, R48 ;  /* 0x0000002c99307223 */ /* 0x080fe40000000030 */
[----:B------:R-:W-:Y:S02]  /*3ca0*/  FFMA R53, R154, R44, R155 ;  /* 0x0000002c9a357223 */ /* 0x000fe4000000009b */
[----:B------:R-:W-:-:S02]  /*3cb0*/  FFMA R137, R142, R41, R137 ;  /* 0x000000298e897223 */ /* 0x000fc40000000089 */
[-C--:B------:R-:W-:Y:S02]  /*3cc0*/  FFMA R147, R154, R41.reuse, R147 ;  /* 0x000000299a937223 */ /* 0x080fe40000000093 */
[-C--:B------:R-:W-:Y:S02]  /*3cd0*/  FFMA R151, R150, R41.reuse, R151 ;  /* 0x0000002996977223 */ /* 0x080fe40000000097 */
[-C--:B------:R-:W-:Y:S02]  /*3ce0*/  FFMA R54, R49, R41.reuse, R54 ;  /* 0x0000002931367223 */ /* 0x080fe40000000036 */
[-C--:B------:R-:W-:Y:S02]  /*3cf0*/  FFMA R140, R153, R41.reuse, R140 ;  /* 0x00000029998c7223 */ /* 0x080fe4000000008c */
[-C--:B------:R-:W-:Y:S02]  /*3d00*/  FFMA R144, R141, R41.reuse, R144 ;  /* 0x000000298d907223 */ /* 0x080fe40000000090 */
[----:B------:R-:W-:-:S02]  /*3d10*/  FFMA R155, R143, R41, R50 ;  /* 0x000000298f9b7223 */ /* 0x000fc40000000032 */
[-C--:B------:R-:W-:Y:S02]  /*3d20*/  FFMA R149, R142, R44.reuse, R149 ;  /* 0x0000002c8e957223 */ /* 0x080fe40000000095 */
[-C--:B------:R-:W-:Y:S02]  /*3d30*/  FFMA R52, R49, R44.reuse, R52 ;  /* 0x0000002c31347223 */ /* 0x080fe40000000034 */
[-C--:B------:R-:W-:Y:S02]  /*3d40*/  FFMA R148, R141, R44.reuse, R148 ;  /* 0x0000002c8d947223 */ /* 0x080fe40000000094 */
[----:B0-----:R-:W-:Y:S02]  /*3d50*/  FFMA R41, R145, R41, R40 ;  /* 0x0000002991297223 */ /* 0x001fe40000000028 */
[----:B------:R-:W-:Y:S02]  /*3d60*/  FFMA R44, R143, R44, R55 ;  /* 0x0000002c8f2c7223 */ /* 0x000fe40000000037 */
[----:B------:R-:W-:-:S02]  /*3d70*/  FFMA R146, R49, R45, R146 ;  /* 0x0000002d31927223 */ /* 0x000fc40000000092 */
[-C--:B------:R-:W-:Y:S02]  /*3d80*/  FFMA R40, R141, R45.reuse, R48 ;  /* 0x0000002d8d287223 */ /* 0x080fe40000000030 */
[-C--:B------:R-:W-:Y:S02]  /*3d90*/  FFMA R55, R142, R45.reuse, R139 ;  /* 0x0000002d8e377223 */ /* 0x080fe4000000008b */
[-C--:B------:R-:W-:Y:S01]  /*3da0*/  FFMA R149, R154, R45.reuse, R149 ;  /* 0x0000002d9a957223 */ /* 0x080fe20000000095 */
[----:B------:R-:W0:Y:S01]  /*3db0*/  LDS R139, [R84+0x640] ;  /* 0x00064000548b7984 */ /* 0x000e220000000800 */
[-C--:B------:R-:W-:Y:S02]  /*3dc0*/  FFMA R53, R150, R45.reuse, R53 ;  /* 0x0000002d96357223 */ /* 0x080fe40000000035 */
[-C--:B------:R-:W-:Y:S01]  /*3dd0*/  FFMA R52, R153, R45.reuse, R52 ;  /* 0x0000002d99347223 */ /* 0x080fe20000000034 */
[----:B------:R-:W2:Y:S01]  /*3de0*/  LDS R142, [R84+0x6c0] ;  /* 0x0006c000548e7984 */ /* 0x000ea20000000800 */
[----:B------:R-:W-:-:S02]  /*3df0*/  FFMA R48, R143, R45, R148 ;  /* 0x0000002d8f307223 */ /* 0x000fc40000000094 */
[----:B------:R-:W-:Y:S02]  /*3e00*/  FFMA R45, R145, R45, R44 ;  /* 0x0000002d912d7223 */ /* 0x000fe4000000002c */
[-C--:B------:R-:W-:Y:S01]  /*3e10*/  FFMA R152, R154, R42.reuse, R137 ;  /* 0x0000002a9a987223 */ /* 0x080fe20000000089 */
[----:B------:R-:W-:Y:S01]  /*3e20*/  LDS R44, [R84+0x720] ;  /* 0x00072000542c7984 */ /* 0x000fe20000000800 */
[-C--:B------:R-:W-:Y:S02]  /*3e30*/  FFMA R163, R153, R42.reuse, R54 ;  /* 0x0000002a99a37223 */ /* 0x080fe40000000036 */
[----:B------:R-:W-:Y:S01]  /*3e40*/  FFMA R157, R143, R42, R144 ;  /* 0x0000002a8f9d7223 */ /* 0x000fe20000000090 */
[----:B------:R-:W3:Y:S01]  /*3e50*/  LDS R137, [R84+0x660] ;  /* 0x0006600054897984 */ /* 0x000ee20000000800 */
[----:B------:R-:W-:Y:S02]  /*3e60*/  FFMA R153, R153, R46, R146 ;  /* 0x0000002e99997223 */ /* 0x000fe40000000092 */
[----:B------:R-:W-:Y:S01]  /*3e70*/  FFMA R159, R141, R42, R140 ;  /* 0x0000002a8d9f7223 */ /* 0x000fe2000000008c */
[----:B------:R-:W4:Y:S01]  /*3e80*/  LDS R146, [R84+0x680] ;  /* 0x0006800054927984 */ /* 0x000f220000000800 */
[----:B------:R-:W-:-:S02]  /*3e90*/  FFMA R143, R143, R46, R40 ;  /* 0x0000002e8f8f7223 */ /* 0x000fc40000000028 */
[-C--:B------:R-:W-:Y:S01]  /*3ea0*/  FFMA R148, R150, R42.reuse, R147 ;  /* 0x0000002a96947223 */ /* 0x080fe20000000093 */
[----:B------:R-:W5:Y:S01]  /*3eb0*/  LDS R144, [R84+0x6a0] ;  /* 0x0006a00054907984 */ /* 0x000f620000000800 */
[-C--:B------:R-:W-:Y:S02]  /*3ec0*/  FFMA R161, R49, R42.reuse, R151 ;  /* 0x0000002a31a17223 */ /* 0x080fe40000000097 */
[----:B------:R-:W-:Y:S01]  /*3ed0*/  FFMA R155, R145, R42, R155 ;  /* 0x0000002a919b7223 */ /* 0x000fe2000000009b */
[----:B------:R-:W5:Y:S01]  /*3ee0*/  LDS R140, [R84+0x6e0] ;  /* 0x0006e000548c7984 */ /* 0x000f620000000800 */
[-C--:B------:R-:W-:Y:S02]  /*3ef0*/  FFMA R154, R154, R46.reuse, R55 ;  /* 0x0000002e9a9a7223 */ /* 0x080fe40000000037 */
[-C--:B------:R-:W-:Y:S01]  /*3f00*/  FFMA R150, R150, R46.reuse, R149 ;  /* 0x0000002e96967223 */ /* 0x080fe20000000095 */
[----:B------:R-:W5:Y:S01]  /*3f10*/  LDS R40, [R84+0x700] ;  /* 0x0007000054287984 */ /* 0x000f620000000800 */
[----:B------:R-:W-:-:S02]  /*3f20*/  FFMA R151, R49, R46, R53 ;  /* 0x0000002e31977223 */ /* 0x000fc40000000035 */
[-C--:B------:R-:W-:Y:S02]  /*3f30*/  FFMA R141, R141, R46.reuse, R52 ;  /* 0x0000002e8d8d7223 */ /* 0x080fe40000000034 */
[----:B------:R-:W-:Y:S01]  /*3f40*/  FFMA R145, R145, R46, R48 ;  /* 0x0000002e91917223 */ /* 0x000fe20000000030 */
[----:B------:R-:W5:Y:S01]  /*3f50*/  LDS.128 R52, [R135+0x1c0] ;  /* 0x0001c00087347984 */ /* 0x000f620000000c00 */
[C---:B-1----:R-:W-:Y:S02]  /*3f60*/  FFMA R42, R51.reuse, R42, R41 ;  /* 0x0000002a332a7223 */ /* 0x042fe40000000029 */
[----:B------:R-:W-:Y:S01]  /*3f70*/  FFMA R46, R51, R46, R45 ;  /* 0x0000002e332e7223 */ /* 0x000fe2000000002d */
[----:B------:R-:W-:Y:S01]  /*3f80*/  LDS R41, [R84+0x740] ;  /* 0x0007400054297984 */ /* 0x000fe20000000800 */
[C---:B0-----:R-:W-:Y:S02]  /*3f90*/  FFMA R147, R139.reuse, R43, R152 ;  /* 0x0000002b8b937223 */ /* 0x041fe40000000098 */
[----:B------:R-:W-:Y:S01]  /*3fa0*/  FFMA R139, R139, R47, R154 ;  /* 0x0000002f8b8b7223 */ /* 0x000fe2000000009a */
[----:B------:R-:W0:Y:S01]  /*3fb0*/  LDS.128 R48, [R135+0x40] ;  /* 0x0000400087307984 */ /* 0x000e220000000c00 */
[----:B--2---:R-:W-:-:S02]  /*3fc0*/  FFMA R159, R142, R43, R159 ;  /* 0x0000002b8e9f7223 */ /* 0x004fc4000000009f */
[----:B------:R-:W-:Y:S02]  /*3fd0*/  FFMA R141, R142, R47, R141 ;  /* 0x0000002f8e8d7223 */ /* 0x000fe4000000008d */
[CC--:B---3--:R-:W-:Y:S02]  /*3fe0*/  FFMA R45, R137.reuse, R43.reuse, R148 ;  /* 0x0000002b892d7223 */ /* 0x0c8fe40000000094 */
[-C--:B------:R-:W-:Y:S02]  /*3ff0*/  FFMA R148, R44, R43.reuse, R42 ;  /* 0x0000002b2c947223 */ /* 0x080fe4000000002a */
[----:B----4-:R-:W-:Y:S02]  /*4000*/  FFMA R161, R146, R43, R161 ;  /* 0x0000002b92a17223 */ /* 0x010fe400000000a1 */
[----:B------:R-:W-:Y:S02]  /*4010*/  FFMA R149, R137, R47, R150 ;  /* 0x0000002f89957223 */ /* 0x000fe40000000096 */
[----:B-----5:R-:W-:-:S02]  /*4020*/  FFMA R163, R144, R43, R163 ;  /* 0x0000002b90a37223 */ /* 0x020fc400000000a3 */
[----:B------:R-:W-:Y:S02]  /*4030*/  FFMA R151, R146, R47, R151 ;  /* 0x0000002f92977223 */ /* 0x000fe40000000097 */
[----:B------:R-:W-:Y:S02]  /*4040*/  FFMA R157, R140, R43, R157 ;  /* 0x0000002b8c9d7223 */ /* 0x000fe4000000009d */
[----:B------:R-:W-:Y:S02]  /*4050*/  FFMA R153, R144, R47, R153 ;  /* 0x0000002f90997223 */ /* 0x000fe40000000099 */
[----:B------:R-:W-:Y:S02]  /*4060*/  FFMA R155, R40, R43, R155 ;  /* 0x0000002b289b7223 */ /* 0x000fe4000000009b */
[-C--:B------:R-:W-:Y:S02]  /*4070*/  FFMA R143, R140, R47.reuse, R143 ;  /* 0x0000002f8c8f7223 */ /* 0x080fe4000000008f */
[----:B------:R-:W-:-:S02]  /*4080*/  FFMA R145, R40, R47, R145 ;  /* 0x0000002f28917223 */ /* 0x000fc40000000091 */
[----:B------:R-:W-:Y:S02]  /*4090*/  FFMA R47, R44, R47, R46 ;  /* 0x0000002f2c2f7223 */ /* 0x000fe4000000002e */
[-C--:B------:R-:W-:Y:S02]  /*40a0*/  FFMA R149, R146, R52.reuse, R149 ;  /* 0x0000003492957223 */ /* 0x080fe40000000095 */
[-C--:B------:R-:W-:Y:S02]  /*40b0*/  FFMA R153, R142, R52.reuse, R153 ;  /* 0x000000348e997223 */ /* 0x080fe40000000099 */
[----:B------:R-:W-:Y:S02]  /*40c0*/  FFMA R151, R144, R52, R151 ;  /* 0x0000003490977223 */ /* 0x000fe40000000097 */
[-C--:B0-----:R-:W-:Y:S02]  /*40d0*/  FFMA R150, R146, R48.reuse, R45 ;  /* 0x0000003092967223 */ /* 0x081fe4000000002d */
[----:B------:R-:W-:-:S02]  /*40e0*/  FFMA R147, R137, R48, R147 ;  /* 0x0000003089937223 */ /* 0x000fc40000000093 */
[-C--:B------:R-:W-:Y:S02]  /*40f0*/  FFMA R152, R144, R48.reuse, R161 ;  /* 0x0000003090987223 */ /* 0x080fe400000000a1 */
[-C--:B------:R-:W-:Y:S02]  /*4100*/  FFMA R45, R142, R48.reuse, R163 ;  /* 0x000000308e2d7223 */ /* 0x080fe400000000a3 */
[-C--:B------:R-:W-:Y:S02]  /*4110*/  FFMA R42, R140, R48.reuse, R159 ;  /* 0x000000308c2a7223 */ /* 0x080fe4000000009f */
[-C--:B------:R-:W-:Y:S01]  /*4120*/  FFMA R43, R40, R48.reuse, R157 ;  /* 0x00000030282b7223 */ /* 0x080fe2000000009d */
[----:B------:R-:W0:Y:S01]  /*4130*/  LDS R159, [R84+0x800] ;  /* 0x00080000549f7984 */ /* 0x000e220000000800 */
[----:B------:R-:W-:Y:S02]  /*4140*/  FFMA R46, R44, R48, R155 ;  /* 0x000000302c2e7223 */ /* 0x000fe4000000009b */
[----:B------:R-:W-:Y:S01]  /*4150*/  FFMA R48, R48, R41, R148 ;  /* 0x0000002930307223 */ /* 0x000fe20000000094 */
[----:B------:R-:W1:Y:S01]  /*4160*/  LDS R157, [R84+0x820] ;  /* 0x00082000549d7984 */ /* 0x000e620000000800 */
[----:B------:R-:W-:-:S02]  /*4170*/  FFMA R155, R137, R52, R139 ;  /* 0x00000034899b7223 */ /* 0x000fc4000000008b */
[-C--:B------:R-:W-:Y:S01]  /*4180*/  FFMA R156, R146, R49.reuse, R147 ;  /* 0x00000031929c7223 */ /* 0x080fe20000000093 */
[----:B------:R-:W2:Y:S01]  /*4190*/  LDS R148, [R84+0x760] ;  /* 0x0007600054947984 */ /* 0x000ea20000000800 */
[----:B------:R-:W-:Y:S02]  /*41a0*/  FFMA R150, R144, R49, R150 ;  /* 0x0000003190967223 */ /* 0x000fe40000000096 */
[-C--:B------:R-:W-:Y:S01]  /*41b0*/  FFMA R146, R146, R53.reuse, R155 ;  /* 0x0000003592927223 */ /* 0x080fe2000000009b */
[----:B------:R-:W3:Y:S01]  /*41c0*/  LDS R137, [R84+0x780] ;  /* 0x0007800054897984 */ /* 0x000ee20000000800 */
[----:B------:R-:W-:Y:S02]  /*41d0*/  FFMA R144, R144, R53, R149 ;  /* 0x0000003590907223 */ /* 0x000fe40000000095 */
[C---:B------:R-:W-:Y:S01]  /*41e0*/  FFMA R141, R140.reuse, R52, R141 ;  /* 0x000000348c8d7223 */ /* 0x040fe2000000008d */
[----:B------:R-:W4:Y:S01]  /*41f0*/  LDS R139, [R84+0x7a0] ;  /* 0x0007a000548b7984 */ /* 0x000f220000000800 */
[----:B------:R-:W-:-:S02]  /*4200*/  FFMA R149, R140, R49, R45 ;  /* 0x000000318c957223 */ /* 0x000fc4000000002d */
[-C--:B------:R-:W-:Y:S02]  /*4210*/  FFMA R155, R140, R53.reuse, R153 ;  /* 0x000000358c9b7223 */ /* 0x080fe40000000099 */
[-C--:B------:R-:W-:Y:S01]  /*4220*/  FFMA R143, R40, R52.reuse, R143 ;  /* 0x00000034288f7223 */ /* 0x080fe2000000008f */
[----:B------:R-:W5:Y:S01]  /*4230*/  LDS R140, [R84+0x7e0] ;  /* 0x0007e000548c7984 */ /* 0x000f620000000800 */
[-C--:B------:R-:W-:Y:S02]  /*4240*/  FFMA R154, R44, R52.reuse, R145 ;  /* 0x000000342c9a7223 */ /* 0x080fe40000000091 */
[----:B------:R-:W-:Y:S01]  /*4250*/  FFMA R47, R41, R52, R47 ;  /* 0x00000034292f7223 */ /* 0x000fe2000000002f */
[----:B------:R-:W-:Y:S01]  /*4260*/  LDS R153, [R84+0x840] ;  /* 0x0008400054997984 */ /* 0x000fe20000000800 */
[C---:B------:R-:W-:Y:S02]  /*4270*/  FFMA R147, R142.reuse, R53, R151 ;  /* 0x000000358e937223 */ /* 0x040fe40000000097 */
[-C--:B------:R-:W-:Y:S01]  /*4280*/  FFMA R145, R142, R49.reuse, R152 ;  /* 0x000000318e917223 */ /* 0x080fe20000000098 */
[----:B------:R-:W5:Y:S01]  /*4290*/  LDS R52, [R84+0x7c0] ;  /* 0x0007c00054347984 */ /* 0x000f620000000800 */
[----:B------:R-:W-:-:S02]  /*42a0*/  FFMA R142, R40, R49, R42 ;  /* 0x00000031288e7223 */ /* 0x000fc4000000002a */
[----:B------:R-:W-:Y:S01]  /*42b0*/  FFMA R141, R40, R53, R141 ;  /* 0x00000035288d7223 */ /* 0x000fe2000000008d */
[----:B------:R-:W5:Y:S01]  /*42c0*/  LDS R151, [R84+0x860] ;  /* 0x0008600054977984 */ /* 0x000f620000000800 */
[CC--:B------:R-:W-:Y:S02]  /*42d0*/  FFMA R152, R44.reuse, R49.reuse, R43 ;  /* 0x000000312c987223 */ /* 0x0c0fe4000000002b */
[C---:B------:R-:W-:Y:S02]  /*42e0*/  FFMA R158, R41.reuse, R49, R46 ;  /* 0x00000031299e7223 */ /* 0x040fe4000000002e */
[-C--:B------:R-:W-:Y:S02]  /*42f0*/  FFMA R154, R41, R53.reuse, R154 ;  /* 0x00000035299a7223 */ /* 0x080fe4000000009a */
[----:B------:R-:W5:Y:S01]  /*4300*/  LDS.128 R40, [R135+0x50] ;  /* 0x0000500087287984 */ /* 0x000f620000000c00 */
[----:B------:R-:W-:Y:S02]  /*4310*/  FFMA R143, R44, R53, R143 ;  /* 0x000000352c8f7223 */ /* 0x000fe4000000008f */
[----:B0-----:R-:W-:-:S02]  /*4320*/  FFMA R142, R159, R50, R142 ;  /* 0x000000329f8e7223 */ /* 0x001fc4000000008e */
[-C--:B-1----:R-:W-:Y:S02]  /*4330*/  FFMA R152, R157, R50.reuse, R152 ;  /* 0x000000329d987223 */ /* 0x082fe40000000098 */
[C---:B--2---:R-:W-:Y:S02]  /*4340*/  FFMA R53, R148.reuse, R53, R47 ;  /* 0x0000003594357223 */ /* 0x044fe4000000002f */
[----:B------:R-:W0:Y:S01]  /*4350*/  LDS.128 R44, [R135+0x1d0] ;  /* 0x0001d000872c7984 */ /* 0x000e220000000c00 */
[----:B------:R-:W-:Y:S02]  /*4360*/  FFMA R49, R148, R49, R48 ;  /* 0x0000003194317223 */ /* 0x000fe40000000030 */
[C---:B---3--:R-:W-:Y:S01]  /*4370*/  FFMA R156, R137.reuse, R50, R156 ;  /* 0x00000032899c7223 */ /* 0x048fe2000000009c */
[----:B------:R-:W1:Y:S01]  /*4380*/  LDS R48, [R84+0x880] ;  /* 0x0008800054307984 */ /* 0x000e620000000800 */
[-C--:B------:R-:W-:Y:S02]  /*4390*/  FFMA R146, R137, R54.reuse, R146 ;  /* 0x0000003689927223 */ /* 0x080fe40000000092 */
[----:B----4-:R-:W-:-:S02]  /*43a0*/  FFMA R144, R139, R54, R144 ;  /* 0x000000368b907223 */ /* 0x010fc40000000090 */
[C---:B------:R-:W-:Y:S02]  /*43b0*/  FFMA R137, R139.reuse, R51, R156 ;  /* 0x000000338b897223 */ /* 0x040fe4000000009c */
[C---:B------:R-:W-:Y:S02]  /*43c0*/  FFMA R150, R139.reuse, R50, R150 ;  /* 0x000000328b967223 */ /* 0x040fe40000000096 */
[C---:B-----5:R-:W-:Y:S02]  /*43d0*/  FFMA R156, R140.reuse, R54, R155 ;  /* 0x000000368c9c7223 */ /* 0x060fe4000000009b */
[----:B------:R-:W-:Y:S02]  /*43e0*/  FFMA R139, R139, R55, R146 ;  /* 0x000000378b8b7223 */ /* 0x000fe40000000092 */
[----:B------:R-:W-:Y:S02]  /*43f0*/  FFMA R146, R140, R50, R149 ;  /* 0x000000328c927223 */ /* 0x000fe40000000095 */
[----:B------:R-:W-:-:S02]  /*4400*/  FFMA R162, R159, R54, R141 ;  /* 0x000000369fa27223 */ /* 0x000fc4000000008d */
[C---:B------:R-:W-:Y:S02]  /*4410*/  FFMA R155, R52.reuse, R55, R144 ;  /* 0x00000037349b7223 */ /* 0x040fe40000000090 */
[----:B------:R-:W2:Y:S01]  /*4420*/  LDS R144, [R84+0x8a0] ;  /* 0x0008a00054907984 */ /* 0x000ea20000000800 */
[-C--:B------:R-:W-:Y:S02]  /*4430*/  FFMA R149, R151, R54.reuse, R53 ;  /* 0x0000003697957223 */ /* 0x080fe40000000035 */
[C---:B------:R-:W-:Y:S02]  /*4440*/  FFMA R147, R52.reuse, R54, R147 ;  /* 0x0000003634937223 */ /* 0x040fe40000000093 */
[----:B------:R-:W-:Y:S02]  /*4450*/  FFMA R53, R157, R51, R142 ;  /* 0x000000339d357223 */ /* 0x000fe4000000008e */
[C---:B------:R-:W-:Y:S02]  /*4460*/  FFMA R145, R52.reuse, R50, R145 ;  /* 0x0000003234917223 */ /* 0x040fe40000000091 */
[----:B------:R-:W-:-:S02]  /*4470*/  FFMA R142, R52, R40, R137 ;  /* 0x00000028348e7223 */ /* 0x000fc40000000089 */
[-C--:B------:R-:W-:Y:S01]  /*4480*/  FFMA R158, R153, R50.reuse, R158 ;  /* 0x00000032999e7223 */ /* 0x080fe2000000009e */
[----:B------:R-:W3:Y:S01]  /*4490*/  LDS R137, [R84+0x8e0] ;  /* 0x0008e00054897984 */ /* 0x000ee20000000800 */
[----:B------:R-:W-:Y:S02]  /*44a0*/  FFMA R148, R151, R50, R49 ;  /* 0x0000003297947223 */ /* 0x000fe40000000031 */
[-C--:B------:R-:W-:Y:S02]  /*44b0*/  FFMA R50, R153, R51.reuse, R152 ;  /* 0x0000003399327223 */ /* 0x080fe40000000098 */
[----:B------:R-:W-:Y:S02]  /*44c0*/  FFMA R160, R157, R54, R143 ;  /* 0x000000369da07223 */ /* 0x000fe4000000008f */
[----:B------:R-:W-:Y:S02]  /*44d0*/  FFMA R141, R52, R51, R150 ;  /* 0x00000033348d7223 */ /* 0x000fe40000000096 */
[----:B------:R-:W-:-:S02]  /*44e0*/  FFMA R152, R140, R55, R147 ;  /* 0x000000378c987223 */ /* 0x000fc40000000093 */
[----:B------:R-:W-:Y:S02]  /*44f0*/  FFMA R154, R153, R54, R154 ;  /* 0x00000036999a7223 */ /* 0x000fe4000000009a */
[----:B------:R-:W-:Y:S02]  /*4500*/  FFMA R147, R157, R55, R162 ;  /* 0x000000379d937223 */ /* 0x000fe400000000a2 */
[----:B0-----:R-:W-:Y:S02]  /*4510*/  FFMA R52, R52, R44, R139 ;  /* 0x0000002c34347223 */ /* 0x001fe4000000008b */
[----:B------:R-:W0:Y:S01]  /*4520*/  LDS R139, [R84+0x900] ;  /* 0x00090000548b7984 */ /* 0x000e220000000800 */
[----:B------:R-:W-:Y:S02]  /*4530*/  FFMA R54, R159, R51, R146 ;  /* 0x000000339f367223 */ /* 0x000fe40000000092 */
[----:B------:R-:W-:Y:S02]  /*4540*/  FFMA R146, R153, R55, R160 ;  /* 0x0000003799927223 */ /* 0x000fe400000000a0 */
[----:B------:R-:W-:-:S02]  /*4550*/  FFMA R49, R151, R51, R158 ;  /* 0x0000003397317223 */ /* 0x000fc4000000009e */
[-C--:B------:R-:W-:Y:S02]  /*4560*/  FFMA R156, R159, R55.reuse, R156 ;  /* 0x000000379f9c7223 */ /* 0x080fe4000000009c */
[-C--:B------:R-:W-:Y:S02]  /*4570*/  FFMA R143, R151, R55.reuse, R154 ;  /* 0x00000037978f7223 */ /* 0x080fe4000000009a */
[----:B-1----:R-:W-:Y:S02]  /*4580*/  FFMA R55, R48, R55, R149 ;  /* 0x0000003730377223 */ /* 0x002fe40000000095 */
[----:B------:R-:W-:Y:S02]  /*4590*/  FFMA R158, R153, R44, R147 ;  /* 0x0000002c999e7223 */ /* 0x000fe40000000093 */
[-C--:B------:R-:W-:Y:S01]  /*45a0*/  FFMA R145, R140, R51.reuse, R145 ;  /* 0x000000338c917223 */ /* 0x080fe20000000091 */
[----:B------:R-:W1:Y:S01]  /*45b0*/  LDS R147, [R84+0x920] ;  /* 0x0009200054937984 */ /* 0x000e620000000800 */
[----:B------:R-:W-:-:S02]  /*45c0*/  FFMA R51, R48, R51, R148 ;  /* 0x0000003330337223 */ /* 0x000fc40000000094 */
[----:B------:R-:W-:Y:S02]  /*45d0*/  FFMA R160, R151, R44, R146 ;  /* 0x0000002c97a07223 */ /* 0x000fe40000000092 */
[-C--:B------:R-:W-:Y:S02]  /*45e0*/  FFMA R148, R140, R40.reuse, R141 ;  /* 0x000000288c947223 */ /* 0x080fe4000000008d */
[----:B------:R-:W-:Y:S01]  /*45f0*/  FFMA R146, R48, R40, R49 ;  /* 0x0000002830927223 */ /* 0x000fe20000000031 */
[----:B------:R-:W4:Y:S01]  /*4600*/  LDS R141, [R84+0x8c0] ;  /* 0x0008c000548d7984 */ /* 0x000f220000000800 */
[-C--:B------:R-:W-:Y:S02]  /*4610*/  FFMA R140, R140, R44.reuse, R155 ;  /* 0x0000002c8c8c7223 */ /* 0x080fe4000000009b */
[-C--:B------:R-:W-:Y:S02]  /*4620*/  FFMA R154, R159, R44.reuse, R152 ;  /* 0x0000002c9f9a7223 */ /* 0x080fe40000000098 */
[----:B------:R-:W-:-:S02]  /*4630*/  FFMA R156, R157, R44, R156 ;  /* 0x0000002c9d9c7223 */ /* 0x000fc4000000009c */
[-C--:B------:R-:W-:Y:S02]  /*4640*/  FFMA R48, R48, R44.reuse, R143 ;  /* 0x0000002c30307223 */ /* 0x080fe4000000008f */
[----:B--2---:R-:W-:Y:S01]  /*4650*/  FFMA R55, R144, R44, R55 ;  /* 0x0000002c90377223 */ /* 0x004fe20000000037 */
[----:B------:R-:W-:Y:S01]  /*4660*/  LDS R143, [R84+0xae0] ;  /* 0x000ae000548f7984 */ /* 0x000fe20000000800 */
[-C--:B------:R-:W-:Y:S02]  /*4670*/  FFMA R50, R151, R40.reuse, R50 ;  /* 0x0000002897327223 */ /* 0x080fe40000000032 */
[-C--:B------:R-:W-:Y:S01]  /*4680*/  FFMA R150, R159, R40.reuse, R145 ;  /* 0x000000289f967223 */ /* 0x080fe20000000091 */
[----:B------:R-:W2:Y:S01]  /*4690*/  LDS R44, [R84+0x980] ;  /* 0x00098000542c7984 */ /* 0x000ea20000000800 */
[-C--:B------:R-:W-:Y:S02]  /*46a0*/  FFMA R152, R157, R40.reuse, R54 ;  /* 0x000000289d987223 */ /* 0x080fe40000000036 */
[----:B------:R-:W-:Y:S01]  /*46b0*/  FFMA R54, R153, R40, R53 ;  /* 0x0000002899367223 */ /* 0x000fe20000000035 */
[----:B------:R-:W5:Y:S01]  /*46c0*/  LDS R151, [R84+0x940] ;  /* 0x0009400054977984 */ /* 0x000f620000000800 */
[----:B------:R-:W-:-:S02]  /*46d0*/  FFMA R51, R40, R144, R51 ;  /* 0x0000009028337223 */ /* 0x000fc40000000033 */
[-C--:B---3--:R-:W-:Y:S01]  /*46e0*/  FFMA R148, R137, R41.reuse, R148 ;  /* 0x0000002989947223 */ /* 0x088fe20000000094 */
[----:B------:R-:W3:Y:S01]  /*46f0*/  LDS R159, [R84+0x960] ;  /* 0x00096000549f7984 */ /* 0x000ee20000000800 */
[C---:B0-----:R-:W-:Y:S02]  /*4700*/  FFMA R150, R139.reuse, R41, R150 ;  /* 0x000000298b967223 */ /* 0x041fe40000000096 */
[C---:B------:R-:W-:Y:S01]  /*4710*/  FFMA R148, R139.reuse, R42, R148 ;  /* 0x0000002a8b947223 */ /* 0x040fe20000000094 */
[----:B------:R-:W0:Y:S01]  /*4720*/  LDS R40, [R84+0x9a0] ;  /* 0x0009a00054287984 */ /* 0x000e220000000800 */
[-C--:B------:R-:W-:Y:S02]  /*4730*/  FFMA R154, R139, R45.reuse, R154 ;  /* 0x0000002d8b9a7223 */ /* 0x080fe4000000009a */
[----:B------:R-:W-:Y:S01]  /*4740*/  FFMA R140, R137, R45, R140 ;  /* 0x0000002d898c7223 */ /* 0x000fe2000000008c */
[----:B------:R-:W-:Y:S01]  /*4750*/  LDS R153, [R84+0xaa0] ;  /* 0x000aa00054997984 */ /* 0x000fe20000000800 */
[----:B-1----:R-:W-:-:S03]  /*4760*/  FFMA R149, R147, R43, R148 ;  /* 0x0000002b93957223 */ /* 0x002fc60000000094 */
[----:B------:R-:W1:Y:S01]  /*4770*/  LDS R148, [R84+0x9c0] ;  /* 0x0009c00054947984 */ /* 0x000e620000000800 */
[C---:B------:R-:W-:Y:S02]  /*4780*/  FFMA R152, R147.reuse, R41, R152 ;  /* 0x0000002993987223 */ /* 0x040fe40000000098 */
[C---:B------:R-:W-:Y:S02]  /*4790*/  FFMA R156, R147.reuse, R45, R156 ;  /* 0x0000002d939c7223 */ /* 0x040fe4000000009c */
[----:B------:R-:W-:Y:S02]  /*47a0*/  FFMA R150, R147, R42, R150 ;  /* 0x0000002a93967223 */ /* 0x000fe40000000096 */
[C---:B----4-:R-:W-:Y:S02]  /*47b0*/  FFMA R142, R141.reuse, R41, R142 ;  /* 0x000000298d8e7223 */ /* 0x050fe4000000008e */
[----:B------:R-:W-:Y:S02]  /*47c0*/  FFMA R52, R141, R45, R52 ;  /* 0x0000002d8d347223 */ /* 0x000fe40000000034 */
[----:B------:R-:W-:Y:S01]  /*47d0*/  FFMA R154, R147, R46, R154 ;  /* 0x0000002e939a7223 */ /* 0x000fe2000000009a */
[----:B------:R-:W-:Y:S01]  /*47e0*/  LDS R141, [R84+0xac0] ;  /* 0x000ac000548d7984 */ /* 0x000fe20000000800 */
[----:B------:R-:W-:-:S02]  /*47f0*/  FFMA R142, R137, R42, R142 ;  /* 0x0000002a898e7223 */ /* 0x000fc4000000008e */
[-C--:B------:R-:W-:Y:S02]  /*4800*/  FFMA R52, R137, R46.reuse, R52 ;  /* 0x0000002e89347223 */ /* 0x080fe40000000034 */
[C---:B------:R-:W-:Y:S02]  /*4810*/  FFMA R140, R139.reuse, R46, R140 ;  /* 0x0000002e8b8c7223 */ /* 0x040fe4000000008c */
[----:B------:R-:W-:Y:S02]  /*4820*/  FFMA R137, R139, R43, R142 ;  /* 0x0000002b8b897223 */ /* 0x000fe4000000008e */
[----:B--2---:R-:W-:Y:S01]  /*4830*/  FFMA R161, R44, R41, R146 ;  /* 0x000000292ca17223 */ /* 0x004fe20000000092 */
[----:B------:R-:W-:Y:S01]  /*4840*/  LDS R142, [R84+0xa20] ;  /* 0x000a2000548e7984 */ /* 0x000fe20000000800 */
[----:B------:R-:W-:Y:S02]  /*4850*/  FFMA R147, R147, R47, R140 ;  /* 0x0000002f93937223 */ /* 0x000fe4000000008c */
[C---:B-----5:R-:W-:Y:S01]  /*4860*/  FFMA R54, R151.reuse, R41, R54 ;  /* 0x0000002997367223 */ /* 0x060fe20000000036 */
[----:B------:R-:W2:Y:S01]  /*4870*/  LDS R146, [R84+0x9e0] ;  /* 0x0009e00054927984 */ /* 0x000ea20000000800 */
[----:B------:R-:W-:-:S02]  /*4880*/  FFMA R158, R151, R45, R158 ;  /* 0x0000002d979e7223 */ /* 0x000fc4000000009e */
[C---:B---3--:R-:W-:Y:S02]  /*4890*/  FFMA R49, R159.reuse, R41, R50 ;  /* 0x000000299f317223 */ /* 0x048fe40000000032 */
[-C--:B------:R-:W-:Y:S02]  /*48a0*/  FFMA R54, R159, R42.reuse, R54 ;  /* 0x0000002a9f367223 */ /* 0x080fe40000000036 */
[C---:B------:R-:W-:Y:S02]  /*48b0*/  FFMA R152, R151.reuse, R42, R152 ;  /* 0x0000002a97987223 */ /* 0x040fe40000000098 */
[C---:B------:R-:W-:Y:S02]  /*48c0*/  FFMA R156, R151.reuse, R46, R156 ;  /* 0x0000002e979c7223 */ /* 0x040fe4000000009c */
[C---:B------:R-:W-:Y:S02]  /*48d0*/  FFMA R155, R151.reuse, R43, R150 ;  /* 0x0000002b979b7223 */ /* 0x040fe40000000096 */
[----:B------:R-:W-:Y:S01]  /*48e0*/  FFMA R151, R151, R47, R154 ;  /* 0x0000002f97977223 */ /* 0x000fe2000000009a */
[----:B------:R-:W-:Y:S01]  /*48f0*/  LDS R150, [R84+0xa60] ;  /* 0x000a600054967984 */ /* 0x000fe20000000800 */
[----:B------:R-:W-:-:S02]  /*4900*/  FFMA R145, R159, R45, R160 ;  /* 0x0000002d9f917223 */ /* 0x000fc400000000a0 */
[C---:B------:R-:W-:Y:S02]  /*4910*/  FFMA R165, R44.reuse, R45, R48 ;  /* 0x0000002d2ca57223 */ /* 0x040fe40000000030 */
[----:B------:R-:W-:Y:S02]  /*4920*/  FFMA R144, R44, R42, R49 ;  /* 0x0000002a2c907223 */ /* 0x000fe40000000031 */
[C---:B0-----:R-:W-:Y:S02]  /*4930*/  FFMA R163, R40.reuse, R41, R51 ;  /* 0x0000002928a37223 */ /* 0x041fe40000000033 */
[----:B------:R-:W-:Y:S01]  /*4940*/  FFMA R154, R40, R45, R55 ;  /* 0x0000002d289a7223 */ /* 0x000fe20000000037 */
[----:B------:R-:W0:Y:S01]  /*4950*/  LDS.128 R48, [R135+0x60] ;  /* 0x0000600087307984 */ /* 0x000e220000000c00 */
[----:B------:R-:W-:Y:S02]  /*4960*/  FFMA R139, R139, R47, R52 ;  /* 0x0000002f8b8b7223 */ /* 0x000fe40000000034 */
[-C--:B------:R-:W-:Y:S01]  /*4970*/  FFMA R140, R44, R43.reuse, R54 ;  /* 0x0000002b2c8c7223 */ /* 0x080fe20000000036 */
[----:B------:R-:W3:Y:S01]  /*4980*/  LDS R45, [R84+0xa00] ;  /* 0x000a0000542d7984 */ /* 0x000ee20000000800 */
[----:B------:R-:W-:-:S02]  /*4990*/  FFMA R157, R159, R43, R152 ;  /* 0x0000002b9f9d7223 */ /* 0x000fc40000000098 */
[----:B------:R-:W-:Y:S01]  /*49a0*/  FFMA R145, R44, R46, R145 ;  /* 0x0000002e2c917223 */ /* 0x000fe20000000091 */
[----:B------:R-:W4:Y:S01]  /*49b0*/  LDS R41, [R84+0xa80] ;  /* 0x000a800054297984 */ /* 0x000f220000000800 */
[C---:B------:R-:W-:Y:S02]  /*49c0*/  FFMA R161, R40.reuse, R42, R161 ;  /* 0x0000002a28a17223 */ /* 0x040fe400000000a1 */
[C---:B------:R-:W-:Y:S01]  /*49d0*/  FFMA R165, R40.reuse, R46, R165 ;  /* 0x0000002e28a57223 */ /* 0x040fe200000000a5 */
[----:B------:R-:W5:Y:S01]  /*49e0*/  LDS.128 R52, [R135+0x1e0] ;  /* 0x0001e00087347984 */ /* 0x000f620000000c00 */
[C---:B------:R-:W-:Y:S02]  /*49f0*/  FFMA R144, R40.reuse, R43, R144 ;  /* 0x0000002b28907223 */ /* 0x040fe40000000090 */
[----:B------:R-:W-:Y:S01]  /*4a00*/  FFMA R40, R40, R47, R145 ;  /* 0x0000002f28287223 */ /* 0x000fe20000000091 */
[----:B------:R-:W5:Y:S01]  /*4a10*/  LDS R152, [R84+0xa40] ;  /* 0x000a400054987984 */ /* 0x000f620000000800 */
[----:B-1----:R-:W-:-:S02]  /*4a20*/  FFMA R163, R148, R42, R163 ;  /* 0x0000002a94a37223 */ /* 0x002fc400000000a3 */
[-C--:B------:R-:W-:Y:S01]  /*4a30*/  FFMA R42, R148, R43.reuse, R161 ;  /* 0x0000002b942a7223 */ /* 0x080fe200000000a1 */
[----:B------:R-:W1:Y:S01]  /*4a40*/  LDS R145, [R84+0xb00] ;  /* 0x000b000054917984 */ /* 0x000e620000000800 */
[----:B--2---:R-:W-:Y:S02]  /*4a50*/  FFMA R163, R146, R43, R163 ;  /* 0x0000002b92a37223 */ /* 0x004fe400000000a3 */
[CC--:B------:R-:W-:Y:S01]  /*4a60*/  FFMA R158, R159.reuse, R46.reuse, R158 ;  /* 0x0000002e9f9e7223 */ /* 0x0c0fe2000000009e */
[----:B------:R-:W2:Y:S01]  /*4a70*/  LDS R43, [R84+0xb20] ;  /* 0x000b2000542b7984 */ /* 0x000ea20000000800 */
[----:B------:R-:W-:Y:S02]  /*4a80*/  FFMA R154, R148, R46, R154 ;  /* 0x0000002e949a7223 */ /* 0x000fe4000000009a */
[-C--:B------:R-:W-:Y:S02]  /*4a90*/  FFMA R159, R159, R47.reuse, R156 ;  /* 0x0000002f9f9f7223 */ /* 0x080fe4000000009c */
[----:B------:R-:W-:-:S02]  /*4aa0*/  FFMA R44, R44, R47, R158 ;  /* 0x0000002f2c2c7223 */ /* 0x000fc4000000009e */
[-C--:B------:R-:W-:Y:S02]  /*4ab0*/  FFMA R148, R148, R47.reuse, R165 ;  /* 0x0000002f94947223 */ /* 0x080fe400000000a5 */
[----:B------:R-:W-:Y:S02]  /*4ac0*/  FFMA R47, R146, R47, R154 ;  /* 0x0000002f922f7223 */ /* 0x000fe4000000009a */
[C---:B0-----:R-:W-:Y:S02]  /*4ad0*/  FFMA R46, R48.reuse, R150, R157 ;  /* 0x00000096302e7223 */ /* 0x041fe4000000009d */
[C---:B------:R-:W-:Y:S02]  /*4ae0*/  FFMA R144, R48.reuse, R153, R144 ;  /* 0x0000009930907223 */ /* 0x040fe40000000090 */
[C---:B---3--:R-:W-:Y:S02]  /*4af0*/  FFMA R137, R48.reuse, R45, R137 ;  /* 0x0000002d30897223 */ /* 0x048fe40000000089 */
[----:B------:R-:W-:-:S02]  /*4b00*/  FFMA R149, R48, R142, R149 ;  /* 0x0000008e30957223 */ /* 0x000fc40000000095 */
[C---:B----4-:R-:W-:Y:S02]  /*4b10*/  FFMA R140, R48.reuse, R41, R140 ;  /* 0x00000029308c7223 */ /* 0x050fe4000000008c */
[----:B------:R-:W-:Y:S02]  /*4b20*/  FFMA R42, R48, R141, R42 ;  /* 0x0000008d302a7223 */ /* 0x000fe4000000002a */
[-C--:B-----5:R-:W-:Y:S02]  /*4b30*/  FFMA R146, R150, R52.reuse, R159 ;  /* 0x0000003496927223 */ /* 0x0a0fe4000000009f */
[----:B------:R-:W-:Y:S02]  /*4b40*/  FFMA R45, R45, R52, R139 ;  /* 0x000000342d2d7223 */ /* 0x000fe4000000008b */
[----:B------:R-:W-:Y:S01]  /*4b50*/  FFMA R155, R48, R152, R155 ;  /* 0x00000098309b7223 */ /* 0x000fe2000000009b */
[----:B------:R-:W0:Y:S01]  /*4b60*/  LDS R139, [R84+0xb40] ;  /* 0x000b4000548b7984 */ /* 0x000e220000000800 */
[----:B------:R-:W-:-:S02]  /*4b70*/  FFMA R147, R142, R52, R147 ;  /* 0x000000348e937223 */ /* 0x000fc40000000093 */
[-C--:B------:R-:W-:Y:S02]  /*4b80*/  FFMA R151, R152, R52.reuse, R151 ;  /* 0x0000003498977223 */ /* 0x080fe40000000097 */
[-C--:B------:R-:W-:Y:S02]  /*4b90*/  FFMA R44, R41, R52.reuse, R44 ;  /* 0x00000034292c7223 */ /* 0x080fe4000000002c */
[-C--:B------:R-:W-:Y:S02]  /*4ba0*/  FFMA R40, R153, R52.reuse, R40 ;  /* 0x0000003499287223 */ /* 0x080fe40000000028 */
[----:B------:R-:W-:Y:S02]  /*4bb0*/  FFMA R148, R141, R52, R148 ;  /* 0x000000348d947223 */ /* 0x000fe40000000094 */
[----:B------:R-:W-:Y:S02]  /*4bc0*/  FFMA R137, R142, R49, R137 ;  /* 0x000000318e897223 */ /* 0x000fe40000000089 */
[----:B------:R-:W-:-:S02]  /*4bd0*/  FFMA R48, R48, R143, R163 ;  /* 0x0000008f30307223 */ /* 0x000fc400000000a3 */
[----:B------:R-:W-:Y:S02]  /*4be0*/  FFMA R52, R143, R52, R47 ;  /* 0x000000348f347223 */ /* 0x000fe4000000002f */
[-C--:B------:R-:W-:Y:S02]  /*4bf0*/  FFMA R46, R41, R49.reuse, R46 ;  /* 0x00000031292e7223 */ /* 0x080fe4000000002e */
[-C--:B------:R-:W-:Y:S02]  /*4c00*/  FFMA R140, R153, R49.reuse, R140 ;  /* 0x00000031998c7223 */ /* 0x080fe4000000008c */
[----:B------:R-:W-:Y:S02]  /*4c10*/  FFMA R144, R141, R49, R144 ;  /* 0x000000318d907223 */ /* 0x000fe40000000090 */
[----:B------:R-:W-:Y:S02]  /*4c20*/  FFMA R146, R41, R53, R146 ;  /* 0x0000003529927223 */ /* 0x000fe40000000092 */
[----:B------:R-:W-:-:S02]  /*4c30*/  FFMA R161, R150, R49, R155 ;  /* 0x0000003196a17223 */ /* 0x000fc4000000009b */
[----:B------:R-:W-:Y:S02]  /*4c40*/  FFMA R155, R143, R49, R42 ;  /* 0x000000318f9b7223 */ /* 0x000fe4000000002a */
[-C--:B------:R-:W-:Y:S02]  /*4c50*/  FFMA R47, R141, R53.reuse, R40 ;  /* 0x000000358d2f7223 */ /* 0x080fe40000000028 */
[----:B------:R-:W-:Y:S02]  /*4c60*/  FFMA R45, R142, R53, R45 ;  /* 0x000000358e2d7223 */ /* 0x000fe4000000002d */
[C---:B------:R-:W-:Y:S01]  /*4c70*/  FFMA R149, R152.reuse, R49, R149 ;  /* 0x0000003198957223 */ /* 0x040fe20000000095 */
[----:B------:R-:W3:Y:S01]  /*4c80*/  LDS R142, [R84+0xbc0] ;  /* 0x000bc000548e7984 */ /* 0x000ee20000000800 */
[-C--:B------:R-:W-:Y:S02]  /*4c90*/  FFMA R147, R152, R53.reuse, R147 ;  /* 0x0000003598937223 */ /* 0x080fe40000000093 */
[----:B------:R-:W-:-:S02]  /*4ca0*/  FFMA R151, R150, R53, R151 ;  /* 0x0000003596977223 */ /* 0x000fc40000000097 */
[-C--:B------:R-:W-:Y:S02]  /*4cb0*/  FFMA R44, R153, R53.reuse, R44 ;  /* 0x00000035992c7223 */ /* 0x080fe4000000002c */
[-C--:B------:R-:W-:Y:S02]  /*4cc0*/  FFMA R40, R143, R53.reuse, R148 ;  /* 0x000000358f287223 */ /* 0x080fe40000000094 */
[----:B-1----:R-:W-:Y:S02]  /*4cd0*/  FFMA R42, R145, R53, R52 ;  /* 0x00000035912a7223 */ /* 0x002fe40000000034 */
[-C--:B------:R-:W-:Y:S01]  /*4ce0*/  FFMA R154, R152, R50.reuse, R137 ;  /* 0x00000032989a7223 */ /* 0x080fe20000000089 */
[----:B------:R-:W-:Y:S01]  /*4cf0*/  LDS R52, [R84+0xc20] ;  /* 0x000c200054347984 */ /* 0x000fe20000000800 */
[----:B------:R-:W-:Y:S02]  /*4d00*/  FFMA R163, R153, R50, R46 ;  /* 0x0000003299a37223 */ /* 0x000fe4000000002e */
[----:B------:R-:W-:Y:S01]  /*4d10*/  FFMA R49, R145, R49, R48 ;  /* 0x0000003191317223 */ /* 0x000fe20000000030 */
[----:B------:R-:W1:Y:S01]  /*4d20*/  LDS R137, [R84+0xb60] ;  /* 0x000b600054897984 */ /* 0x000e620000000800 */
[----:B------:R-:W-:-:S02]  /*4d30*/  FFMA R153, R153, R54, R146 ;  /* 0x0000003699997223 */ /* 0x000fc40000000092 */
[-C--:B------:R-:W-:Y:S01]  /*4d40*/  FFMA R157, R141, R50.reuse, R140 ;  /* 0x000000328d9d7223 */ /* 0x080fe2000000008c */
[----:B------:R-:W4:Y:S01]  /*4d50*/  LDS R146, [R84+0xb80] ;  /* 0x000b800054927984 */ /* 0x000f220000000800 */
[----:B------:R-:W-:Y:S02]  /*4d60*/  FFMA R53, R143, R50, R144 ;  /* 0x000000328f357223 */ /* 0x000fe40000000090 */
[----:B------:R-:W-:Y:S01]  /*4d70*/  FFMA R152, R152, R54, R45 ;  /* 0x0000003698987223 */ /* 0x000fe2000000002d */
[----:B------:R-:W5:Y:S01]  /*4d80*/  LDS R144, [R84+0xba0] ;  /* 0x000ba00054907984 */ /* 0x000f620000000800 */
[-C--:B------:R-:W-:Y:S02]  /*4d90*/  FFMA R148, R150, R50.reuse, R149 ;  /* 0x0000003296947223 */ /* 0x080fe40000000095 */
[----:B------:R-:W-:Y:S01]  /*4da0*/  FFMA R161, R41, R50, R161 ;  /* 0x0000003229a17223 */ /* 0x000fe200000000a1 */
[----:B------:R-:W5:Y:S01]  /*4db0*/  LDS R140, [R84+0xbe0] ;  /* 0x000be000548c7984 */ /* 0x000f620000000800 */
[----:B------:R-:W-:-:S02]  /*4dc0*/  FFMA R141, R141, R54, R44 ;  /* 0x000000368d8d7223 */ /* 0x000fc4000000002c */
[----:B------:R-:W-:Y:S01]  /*4dd0*/  FFMA R143, R143, R54, R47 ;  /* 0x000000368f8f7223 */ /* 0x000fe2000000002f */
[----:B------:R-:W5:Y:S01]  /*4de0*/  LDS R48, [R84+0xc00] ;  /* 0x000c000054307984 */ /* 0x000f620000000800 */
[-C--:B------:R-:W-:Y:S02]  /*4df0*/  FFMA R155, R145, R50.reuse, R155 ;  /* 0x00000032919b7223 */ /* 0x080fe4000000009b */
[----:B--2---:R-:W-:Y:S01]  /*4e00*/  FFMA R50, R43, R50, R49 ;  /* 0x000000322b327223 */ /* 0x004fe20000000031 */
[----:B------:R-:W2:Y:S01]  /*4e10*/  LDS.128 R44, [R135+0x70] ;  /* 0x00007000872c7984 */ /* 0x000ea20000000c00 */
[-C--:B------:R-:W-:Y:S02]  /*4e20*/  FFMA R150, R150, R54.reuse, R147 ;  /* 0x0000003696967223 */ /* 0x080fe40000000093 */
[-C--:B------:R-:W-:Y:S01]  /*4e30*/  FFMA R151, R41, R54.reuse, R151 ;  /* 0x0000003629977223 */ /* 0x080fe20000000097 */
[----:B------:R-:W2:Y:S01]  /*4e40*/  LDS R49, [R84+0xc40] ;  /* 0x000c400054317984 */ /* 0x000ea20000000800 */
[----:B------:R-:W-:-:S02]  /*4e50*/  FFMA R145, R145, R54, R40 ;  /* 0x0000003691917223 */ /* 0x000fc40000000028 */
[----:B------:R-:W-:Y:S02]  /*4e60*/  FFMA R54, R43, R54, R42 ;  /* 0x000000362b367223 */ /* 0x000fe4000000002a */
[----:B------:R-:W2:Y:S01]  /*4e70*/  LDS.128 R40, [R135+0x1f0] ;  /* 0x0001f00087287984 */ /* 0x000ea20000000c00 */
[CC--:B0-----:R-:W-:Y:S02]  /*4e80*/  FFMA R147, R139.reuse, R51.reuse, R154 ;  /* 0x000000338b937223 */ /* 0x0c1fe4000000009a */
[C---:B---3--:R-:W-:Y:S02]  /*4e90*/  FFMA R157, R142.reuse, R51, R157 ;  /* 0x000000338e9d7223 */ /* 0x048fe4000000009d */
[-C--:B------:R-:W-:Y:S02]  /*4ea0*/  FFMA R139, R139, R55.reuse, R152 ;  /* 0x000000378b8b7223 */ /* 0x080fe40000000098 */
[----:B------:R-:W-:Y:S02]  /*4eb0*/  FFMA R141, R142, R55, R141 ;  /* 0x000000378e8d7223 */ /* 0x000fe4000000008d */
[----:B-1----:R-:W-:-:S02]  /*4ec0*/  FFMA R159, R137, R51, R148 ;  /* 0x00000033899f7223 */ /* 0x002fc40000000094 */
[-C--:B------:R-:W-:Y:S02]  /*4ed0*/  FFMA R148, R52, R51.reuse, R50 ;  /* 0x0000003334947223 */ /* 0x080fe40000000032 */
[----:B----4-:R-:W-:Y:S02]  /*4ee0*/  FFMA R161, R146, R51, R161 ;  /* 0x0000003392a17223 */ /* 0x010fe400000000a1 */
[----:B------:R-:W-:Y:S02]  /*4ef0*/  FFMA R149, R137, R55, R150 ;  /* 0x0000003789957223 */ /* 0x000fe40000000096 */
[----:B-----5:R-:W-:Y:S02]  /*4f00*/  FFMA R163, R144, R51, R163 ;  /* 0x0000003390a37223 */ /* 0x020fe400000000a3 */
[----:B------:R-:W-:Y:S02]  /*4f10*/  FFMA R151, R146, R55, R151 ;  /* 0x0000003792977223 */ /* 0x000fe40000000097 */
[----:B------:R-:W-:-:S02]  /*4f20*/  FFMA R53, R140, R51, R53 ;  /* 0x000000338c357223 */ /* 0x000fc40000000035 */
[----:B------:R-:W-:Y:S02]  /*4f30*/  FFMA R153, R144, R55, R153 ;  /* 0x0000003790997223 */ /* 0x000fe40000000099 */
[----:B------:R-:W-:Y:S02]  /*4f40*/  FFMA R155, R48, R51, R155 ;  /* 0x00000033309b7223 */ /* 0x000fe4000000009b */
[-C--:B------:R-:W-:Y:S02]  /*4f50*/  FFMA R143, R140, R55.reuse, R143 ;  /* 0x000000378c8f7223 */ /* 0x080fe4000000008f */
[-C--:B------:R-:W-:Y:S02]  /*4f60*/  FFMA R145, R48, R55.reuse, R145 ;  /* 0x0000003730917223 */ /* 0x080fe40000000091 */
[----:B------:R-:W-:Y:S02]  /*4f70*/  FFMA R55, R52, R55, R54 ;  /* 0x0000003734377223 */ /* 0x000fe40000000036 */
[----:B--2---:R-:W-:-:S02]  /*4f80*/  FFMA R147, R137, R44, R147 ;  /* 0x0000002c89937223 */ /* 0x004fc40000000093 */
[-C--:B------:R-:W-:Y:S02]  /*4f90*/  FFMA R150, R146, R44.reuse, R159 ;  /* 0x0000002c92967223 */ /* 0x080fe4000000009f */
[-C--:B------:R-:W-:Y:S01]  /*4fa0*/  FFMA R152, R144, R44.reuse, R161 ;  /* 0x0000002c90987223 */ /* 0x080fe200000000a1 */
[----:B------:R-:W-:Y:S01]  /*4fb0*/  LDS R159, [R84+0xd60] ;  /* 0x000d6000549f7984 */ /* 0x000fe20000000800 */
[-C--:B------:R-:W-:Y:S02]  /*4fc0*/  FFMA R51, R142, R44.reuse, R163 ;  /* 0x0000002c8e337223 */ /* 0x080fe400000000a3 */
[-C--:B------:R-:W-:Y:S02]  /*4fd0*/  FFMA R50, R140, R44.reuse, R157 ;  /* 0x0000002c8c327223 */ /* 0x080fe4000000009d */
[-C--:B------:R-:W-:Y:S01]  /*4fe0*/  FFMA R53, R48, R44.reuse, R53 ;  /* 0x0000002c30357223 */ /* 0x080fe20000000035 */
[----:B------:R-:W-:Y:S01]  /*4ff0*/  LDS R157, [R84+0xd40] ;  /* 0x000d4000549d7984 */ /* 0x000fe20000000800 */
[----:B------:R-:W-:-:S02]  /*5000*/  FFMA R54, R52, R44, R155 ;  /* 0x0000002c34367223 */ /* 0x000fc4000000009b */
[----:B------:R-:W-:Y:S02]  /*5010*/  FFMA R44, R44, R49, R148 ;  /* 0x000000312c2c7223 */ /* 0x000fe40000000094 */
[----:B------:R-:W0:Y:S01]  /*5020*/  LDS R148, [R84+0xc60] ;  /* 0x000c600054947984 */ /* 0x000e220000000800 */
[-C--:B------:R-:W-:Y:S02]  /*5030*/  FFMA R155, R137, R40.reuse, R139 ;  /* 0x00000028899b7223 */ /* 0x080fe4000000008b */
[-C--:B------:R-:W-:Y:S01]  /*5040*/  FFMA R151, R144, R40.reuse, R151 ;  /* 0x0000002890977223 */ /* 0x080fe20000000097 */
[----:B------:R-:W1:Y:S01]  /*5050*/  LDS R137, [R84+0xc80] ;  /* 0x000c800054897984 */ /* 0x000e620000000800 */
[-C--:B------:R-:W-:Y:S02]  /*5060*/  FFMA R153, R142, R40.reuse, R153 ;  /* 0x000000288e997223 */ /* 0x080fe40000000099 */
[C---:B------:R-:W-:Y:S01]  /*5070*/  FFMA R149, R146.reuse, R40, R149 ;  /* 0x0000002892957223 */ /* 0x040fe20000000095 */
[----:B------:R-:W-:Y:S01]  /*5080*/  LDS R139, [R84+0xca0] ;  /* 0x000ca000548b7984 */ /* 0x000fe20000000800 */
[----:B------:R-:W-:-:S02]  /*5090*/  FFMA R156, R146, R45, R147 ;  /* 0x0000002d929c7223 */ /* 0x000fc40000000093 */
[-C--:B------:R-:W-:Y:S02]  /*50a0*/  FFMA R146, R146, R41.reuse, R155 ;  /* 0x0000002992927223 */ /* 0x080fe4000000009b */
[-C--:B------:R-:W-:Y:S01]  /*50b0*/  FFMA R147, R142, R41.reuse, R151 ;  /* 0x000000298e937223 */ /* 0x080fe20000000097 */
[----:B------:R-:W2:Y:S01]  /*50c0*/  LDS R155, [R84+0xd20] ;  /* 0x000d2000549b7984 */ /* 0x000ea20000000800 */
[-C--:B------:R-:W-:Y:S02]  /*50d0*/  FFMA R158, R144, R41.reuse, R149 ;  /* 0x00000029909e7223 */ /* 0x080fe40000000095 */
[C---:B------:R-:W-:Y:S02]  /*50e0*/  FFMA R151, R140.reuse, R41, R153 ;  /* 0x000000298c977223 */ /* 0x040fe40000000099 */
[-C--:B------:R-:W-:Y:S01]  /*50f0*/  FFMA R141, R140, R40.reuse, R141 ;  /* 0x000000288c8d7223 */ /* 0x080fe2000000008d */
[----:B------:R-:W3:Y:S01]  /*5100*/  LDS R153, [R84+0xd00] ;  /* 0x000d000054997984 */ /* 0x000ee20000000800 */
[----:B------:R-:W-:-:S02]  /*5110*/  FFMA R154, R52, R40, R145 ;  /* 0x00000028349a7223 */ /* 0x000fc40000000091 */
[-C--:B------:R-:W-:Y:S02]  /*5120*/  FFMA R55, R49, R40.reuse, R55 ;  /* 0x0000002831377223 */ /* 0x080fe40000000037 */
[-C--:B------:R-:W-:Y:S02]  /*5130*/  FFMA R149, R140, R45.reuse, R51 ;  /* 0x0000002d8c957223 */ /* 0x080fe40000000033 */
[----:B------:R-:W-:Y:S01]  /*5140*/  FFMA R143, R48, R40, R143 ;  /* 0x00000028308f7223 */ /* 0x000fe2000000008f */
[----:B------:R-:W4:Y:S01]  /*5150*/  LDS R140, [R84+0xce0] ;  /* 0x000ce000548c7984 */ /* 0x000f220000000800 */
[-C--:B------:R-:W-:Y:S02]  /*5160*/  FFMA R145, R142, R45.reuse, R152 ;  /* 0x0000002d8e917223 */ /* 0x080fe40000000098 */
[-C--:B------:R-:W-:Y:S01]  /*5170*/  FFMA R150, R144, R45.reuse, R150 ;  /* 0x0000002d90967223 */ /* 0x080fe20000000096 */
[----:B------:R-:W5:Y:S01]  /*5180*/  LDS R40, [R84+0xcc0] ;  /* 0x000cc00054287984 */ /* 0x000f620000000800 */
[----:B------:R-:W-:-:S02]  /*5190*/  FFMA R142, R48, R45, R50 ;  /* 0x0000002d308e7223 */ /* 0x000fc40000000032 */
[----:B------:R-:W-:Y:S02]  /*51a0*/  FFMA R141, R48, R41, R141 ;  /* 0x00000029308d7223 */ /* 0x000fe4000000008d */
[C---:B------:R-:W-:Y:S02]  /*51b0*/  FFMA R152, R49.reuse, R45, R54 ;  /* 0x0000002d31987223 */ /* 0x040fe40000000036 */
[----:B------:R-:W-:Y:S02]  /*51c0*/  FFMA R154, R49, R41, R154 ;  /* 0x00000029319a7223 */ /* 0x000fe4000000009a */
[-C--:B0-----:R-:W-:Y:S01]  /*51d0*/  FFMA R44, R148, R45.reuse, R44 ;  /* 0x0000002d942c7223 */ /* 0x081fe2000000002c */
[----:B------:R-:W0:Y:S01]  /*51e0*/  LDS.128 R48, [R135+0x80] ;  /* 0x0000800087307984 */ /* 0x000e220000000c00 */
[C---:B------:R-:W-:Y:S02]  /*51f0*/  FFMA R144, R52.reuse, R45, R53 ;  /* 0x0000002d34907223 */ /* 0x040fe40000000035 */
[----:B------:R-:W-:-:S02]  /*5200*/  FFMA R143, R52, R41, R143 ;  /* 0x00000029348f7223 */ /* 0x000fc4000000008f */
[----:B------:R-:W-:Y:S02]  /*5210*/  FFMA R148, R148, R41, R55 ;  /* 0x0000002994947223 */ /* 0x000fe40000000037 */
[----:B------:R-:W0:Y:S01]  /*5220*/  LDS.128 R52, [R135+0x200] ;  /* 0x0002000087347984 */ /* 0x000e220000000c00 */
[C---:B-1----:R-:W-:Y:S02]  /*5230*/  FFMA R156, R137.reuse, R46, R156 ;  /* 0x0000002e899c7223 */ /* 0x042fe4000000009c */
[----:B------:R-:W-:Y:S01]  /*5240*/  FFMA R146, R137, R42, R146 ;  /* 0x0000002a89927223 */ /* 0x000fe20000000092 */
[----:B------:R-:W1:Y:S01]  /*5250*/  LDS R41, [R84+0xd80] ;  /* 0x000d800054297984 */ /* 0x000e620000000800 */
[-C--:B--2---:R-:W-:Y:S02]  /*5260*/  FFMA R144, R155, R46.reuse, R144 ;  /* 0x0000002e9b907223 */ /* 0x084fe40000000090 */
[C---:B------:R-:W-:Y:S02]  /*5270*/  FFMA R150, R139.reuse, R46, R150 ;  /* 0x0000002e8b967223 */ /* 0x040fe40000000096 */
[----:B------:R-:W-:-:S02]  /*5280*/  FFMA R158, R139, R42, R158 ;  /* 0x0000002a8b9e7223 */ /* 0x000fc4000000009e */
[C---:B------:R-:W-:Y:S02]  /*5290*/  FFMA R45, R139.reuse, R47, R156 ;  /* 0x0000002f8b2d7223 */ /* 0x040fe4000000009c */
[----:B------:R-:W-:Y:S02]  /*52a0*/  FFMA R139, R139, R43, R146 ;  /* 0x0000002b8b8b7223 */ /* 0x000fe40000000092 */
[C---:B---3--:R-:W-:Y:S02]  /*52b0*/  FFMA R142, R153.reuse, R46, R142 ;  /* 0x0000002e998e7223 */ /* 0x048fe4000000008e */
[----:B------:R-:W-:Y:S02]  /*52c0*/  FFMA R162, R153, R42, R141 ;  /* 0x0000002a99a27223 */ /* 0x000fe4000000008d */
[C---:B----4-:R-:W-:Y:S02]  /*52d0*/  FFMA R146, R140.reuse, R46, R149 ;  /* 0x0000002e8c927223 */ /* 0x050fe40000000095 */
[----:B------:R-:W-:-:S02]  /*52e0*/  FFMA R160, R140, R42, R151 ;  /* 0x0000002a8ca07223 */ /* 0x000fc40000000097 */
[-C--:B-----5:R-:W-:Y:S02]  /*52f0*/  FFMA R147, R40, R42.reuse, R147 ;  /* 0x0000002a28937223 */ /* 0x0a0fe40000000093 */
[-C--:B------:R-:W-:Y:S02]  /*5300*/  FFMA R164, R155, R42.reuse, R143 ;  /* 0x0000002a9ba47223 */ /* 0x080fe4000000008f */
[-C--:B------:R-:W-:Y:S02]  /*5310*/  FFMA R154, R157, R42.reuse, R154 ;  /* 0x0000002a9d9a7223 */ /* 0x080fe4000000009a */
[C---:B------:R-:W-:Y:S02]  /*5320*/  FFMA R148, R159.reuse, R42, R148 ;  /* 0x0000002a9f947223 */ /* 0x040fe40000000094 */
[----:B------:R-:W-:Y:S02]  /*5330*/  FFMA R156, R159, R46, R44 ;  /* 0x0000002e9f9c7223 */ /* 0x000fe4000000002c */
[----:B------:R-:W-:-:S02]  /*5340*/  FFMA R42, R157, R47, R144 ;  /* 0x0000002f9d2a7223 */ /* 0x000fc40000000090 */
[-C--:B------:R-:W-:Y:S01]  /*5350*/  FFMA R44, R155, R47.reuse, R142 ;  /* 0x0000002f9b2c7223 */ /* 0x080fe2000000008e */
[----:B------:R-:W2:Y:S01]  /*5360*/  LDS R144, [R84+0xda0] ;  /* 0x000da00054907984 */ /* 0x000ea20000000800 */
[CC--:B------:R-:W-:Y:S02]  /*5370*/  FFMA R145, R40.reuse, R46.reuse, R145 ;  /* 0x0000002e28917223 */ /* 0x0c0fe40000000091 */
[----:B------:R-:W-:Y:S02]  /*5380*/  FFMA R152, R157, R46, R152 ;  /* 0x0000002e9d987223 */ /* 0x000fe40000000098 */
[CC--:B------:R-:W-:Y:S02]  /*5390*/  FFMA R141, R40.reuse, R47.reuse, R150 ;  /* 0x0000002f288d7223 */ /* 0x0c0fe40000000096 */
[----:B------:R-:W-:Y:S02]  /*53a0*/  FFMA R137, R153, R47, R146 ;  /* 0x0000002f99897223 */ /* 0x000fe40000000092 */
[----:B------:R-:W-:-:S02]  /*53b0*/  FFMA R149, R40, R43, R158 ;  /* 0x0000002b28957223 */ /* 0x000fc4000000009e */
[C---:B0-----:R-:W-:Y:S02]  /*53c0*/  FFMA R142, R40.reuse, R48, R45 ;  /* 0x00000030288e7223 */ /* 0x041fe4000000002d */
[----:B------:R-:W-:Y:S01]  /*53d0*/  FFMA R40, R40, R52, R139 ;  /* 0x0000003428287223 */ /* 0x000fe2000000008b */
[----:B------:R-:W-:Y:S01]  /*53e0*/  LDS R45, [R84+0xe20] ;  /* 0x000e2000542d7984 */ /* 0x000fe20000000800 */
[-C--:B------:R-:W-:Y:S02]  /*53f0*/  FFMA R145, R140, R47.reuse, R145 ;  /* 0x0000002f8c917223 */ /* 0x080fe40000000091 */
[-C--:B------:R-:W-:Y:S01]  /*5400*/  FFMA R46, R159, R47.reuse, R152 ;  /* 0x0000002f9f2e7223 */ /* 0x080fe20000000098 */
[----:B------:R-:W0:Y:S01]  /*5410*/  LDS R139, [R84+0xe00] ;  /* 0x000e0000548b7984 */ /* 0x000e220000000800 */
[----:B-1----:R-:W-:Y:S02]  /*5420*/  FFMA R47, R41, R47, R156 ;  /* 0x0000002f292f7223 */ /* 0x002fe4000000009c */
[----:B------:R-:W-:-:S02]  /*5430*/  FFMA R152, R155, R48, R137 ;  /* 0x000000309b987223 */ /* 0x000fc40000000089 */
[-C--:B------:R-:W-:Y:S01]  /*5440*/  FFMA R156, R153, R43.reuse, R160 ;  /* 0x0000002b999c7223 */ /* 0x080fe200000000a0 */
[----:B------:R-:W1:Y:S01]  /*5450*/  LDS R137, [R84+0xde0] ;  /* 0x000de00054897984 */ /* 0x000e620000000800 */
[-C--:B------:R-:W-:Y:S02]  /*5460*/  FFMA R151, R140, R43.reuse, R147 ;  /* 0x0000002b8c977223 */ /* 0x080fe40000000093 */
[CC--:B------:R-:W-:Y:S02]  /*5470*/  FFMA R147, R155.reuse, R43.reuse, R162 ;  /* 0x0000002b9b937223 */ /* 0x0c0fe400000000a2 */
[----:B------:R-:W-:Y:S02]  /*5480*/  FFMA R156, R155, R52, R156 ;  /* 0x000000349b9c7223 */ /* 0x000fe4000000009c */
[-C--:B------:R-:W-:Y:S01]  /*5490*/  FFMA R146, R157, R43.reuse, R164 ;  /* 0x0000002b9d927223 */ /* 0x080fe200000000a4 */
[----:B------:R-:W3:Y:S01]  /*54a0*/  LDS R155, [R84+0xe40] ;  /* 0x000e4000549b7984 */ /* 0x000ee20000000800 */
[----:B------:R-:W-:-:S02]  /*54b0*/  FFMA R143, R159, R43, R154 ;  /* 0x0000002b9f8f7223 */ /* 0x000fc4000000009a */
[----:B------:R-:W-:Y:S02]  /*54c0*/  FFMA R43, R41, R43, R148 ;  /* 0x0000002b292b7223 */ /* 0x000fe40000000094 */
[-C--:B------:R-:W-:Y:S02]  /*54d0*/  FFMA R148, R140, R48.reuse, R141 ;  /* 0x000000308c947223 */ /* 0x080fe4000000008d */
[----:B------:R-:W4:Y:S01]  /*54e0*/  LDS R141, [R84+0xdc0] ;  /* 0x000dc000548d7984 */ /* 0x000f220000000800 */
[C---:B------:R-:W-:Y:S02]  /*54f0*/  FFMA R42, R159.reuse, R48, R42 ;  /* 0x000000309f2a7223 */ /* 0x040fe4000000002a */
[----:B------:R-:W-:Y:S02]  /*5500*/  FFMA R160, R159, R52, R146 ;  /* 0x000000349fa07223 */ /* 0x000fe40000000092 */
[----:B------:R-:W5:Y:S01]  /*5510*/  LDS R159, [R84+0xe60] ;  /* 0x000e6000549f7984 */ /* 0x000f620000000800 */
[----:B------:R-:W-:-:S02]  /*5520*/  FFMA R150, R153, R48, R145 ;  /* 0x0000003099967223 */ /* 0x000fc40000000091 */
[-C--:B------:R-:W-:Y:S01]  /*5530*/  FFMA R140, R140, R52.reuse, R149 ;  /* 0x000000348c8c7223 */ /* 0x080fe20000000095 */
[----:B------:R-:W-:Y:S01]  /*5540*/  LDS R145, [R84+0xfa0] ;  /* 0x000fa00054917984 */ /* 0x000fe20000000800 */
[----:B------:R-:W-:Y:S02]  /*5550*/  FFMA R154, R153, R52, R151 ;  /* 0x00000034999a7223 */ /* 0x000fe40000000097 */
[C---:B------:R-:W-:Y:S01]  /*5560*/  FFMA R44, R157.reuse, R48, R44 ;  /* 0x000000309d2c7223 */ /* 0x040fe2000000002c */
[----:B------:R-:W-:Y:S01]  /*5570*/  LDS R149, [R84+0xfe0] ;  /* 0x000fe00054957984 */ /* 0x000fe20000000800 */
[----:B------:R-:W-:Y:S02]  /*5580*/  FFMA R158, R157, R52, R147 ;  /* 0x000000349d9e7223 */ /* 0x000fe40000000093 */
[C---:B------:R-:W-:Y:S01]  /*5590*/  FFMA R46, R41.reuse, R48, R46 ;  /* 0x00000030292e7223 */ /* 0x040fe2000000002e */
[----:B------:R-:W-:Y:S01]  /*55a0*/  LDS R147, [R84+0xfc0] ;  /* 0x000fc00054937984 */ /* 0x000fe20000000800 */
[----:B------:R-:W-:-:S02]  /*55b0*/  FFMA R146, R41, R52, R143 ;  /* 0x0000003429927223 */ /* 0x000fc4000000008f */
[----:B--2---:R-:W-:Y:S02]  /*55c0*/  FFMA R47, R48, R144, R47 ;  /* 0x00000090302f7223 */ /* 0x004fe4000000002f */
[----:B------:R-:W-:Y:S01]  /*55d0*/  FFMA R43, R144, R52, R43 ;  /* 0x00000034902b7223 */ /* 0x000fe2000000002b */
[----:B------:R-:W-:Y:S01]  /*55e0*/  LDS R48, [R84+0xea0] ;  /* 0x000ea00054307984 */ /* 0x000fe20000000800 */
[-C--:B0-----:R-:W-:Y:S02]  /*55f0*/  FFMA R150, R139, R49.reuse, R150 ;  /* 0x000000318b967223 */ /* 0x081fe40000000096 */
[----:B-1----:R-:W-:Y:S01]  /*5600*/  FFMA R148, R137, R49, R148 ;  /* 0x0000003189947223 */ /* 0x002fe20000000094 */
[----:B------:R-:W0:Y:S01]  /*5610*/  LDS R52, [R84+0xe80] ;  /* 0x000e800054347984 */ /* 0x000e220000000800 */
[-C--:B------:R-:W-:Y:S02]  /*5620*/  FFMA R150, R45, R50.reuse, R150 ;  /* 0x000000322d967223 */ /* 0x080fe40000000096 */
[----:B------:R-:W-:-:S02]  /*5630*/  FFMA R148, R139, R50, R148 ;  /* 0x000000328b947223 */ /* 0x000fc40000000094 */
[----:B------:R-:W-:Y:S02]  /*5640*/  FFMA R140, R137, R53, R140 ;  /* 0x00000035898c7223 */ /* 0x000fe4000000008c */
[----:B---3--:R-:W-:Y:S02]  /*5650*/  FFMA R153, R155, R51, R150 ;  /* 0x000000339b997223 */ /* 0x008fe40000000096 */
[----:B------:R-:W1:Y:S01]  /*5660*/  LDS R150, [R84+0xec0] ;  /* 0x000ec00054967984 */ /* 0x000e620000000800 */
[----:B------:R-:W-:Y:S02]  /*5670*/  FFMA R154, R139, R53, R154 ;  /* 0x000000358b9a7223 */ /* 0x000fe4000000009a */
[-C--:B------:R-:W-:Y:S02]  /*5680*/  FFMA R152, R45, R49.reuse, R152 ;  /* 0x000000312d987223 */ /* 0x080fe40000000098 */
[C---:B----4-:R-:W-:Y:S02]  /*5690*/  FFMA R142, R141.reuse, R49, R142 ;  /* 0x000000318d8e7223 */ /* 0x050fe4000000008e */
[----:B------:R-:W-:-:S02]  /*56a0*/  FFMA R40, R141, R53, R40 ;  /* 0x000000358d287223 */ /* 0x000fc40000000028 */
[C---:B------:R-:W-:Y:S02]  /*56b0*/  FFMA R141, R45.reuse, R51, R148 ;  /* 0x000000332d8d7223 */ /* 0x040fe40000000094 */
[----:B------:R-:W2:Y:S01]  /*56c0*/  LDS R148, [R84+0xee0] ;  /* 0x000ee00054947984 */ /* 0x000ea20000000800 */
[----:B------:R-:W-:Y:S02]  /*56d0*/  FFMA R156, R45, R53, R156 ;  /* 0x000000352d9c7223 */ /* 0x000fe4000000009c */
[----:B------:R-:W-:Y:S02]  /*56e0*/  FFMA R140, R139, R54, R140 ;  /* 0x000000368b8c7223 */ /* 0x000fe4000000008c */
[----:B------:R-:W-:Y:S02]  /*56f0*/  FFMA R44, R155, R49, R44 ;  /* 0x000000319b2c7223 */ /* 0x000fe4000000002c */
[C---:B------:R-:W-:Y:S02]  /*5700*/  FFMA R142, R137.reuse, R50, R142 ;  /* 0x00000032898e7223 */ /* 0x040fe4000000008e */
[----:B------:R-:W-:-:S02]  /*5710*/  FFMA R40, R137, R54, R40 ;  /* 0x0000003689287223 */ /* 0x000fc40000000028 */
[----:B------:R-:W-:Y:S02]  /*5720*/  FFMA R154, R45, R54, R154 ;  /* 0x000000362d9a7223 */ /* 0x000fe4000000009a */
[C---:B------:R-:W-:Y:S02]  /*5730*/  FFMA R158, R155.reuse, R53, R158 ;  /* 0x000000359b9e7223 */ /* 0x040fe4000000009e */
[C---:B------:R-:W-:Y:S02]  /*5740*/  FFMA R152, R155.reuse, R50, R152 ;  /* 0x000000329b987223 */ /* 0x040fe40000000098 */
[----:B------:R-:W-:Y:S02]  /*5750*/  FFMA R156, R155, R54, R156 ;  /* 0x000000369b9c7223 */ /* 0x000fe4000000009c */
[----:B-----5:R-:W-:Y:S02]  /*5760*/  FFMA R41, R159, R49, R42 ;  /* 0x000000319f297223 */ /* 0x020fe4000000002a */
[----:B------:R-:W-:-:S02]  /*5770*/  FFMA R143, R45, R55, R140 ;  /* 0x000000372d8f7223 */ /* 0x000fc4000000008c */
[C---:B------:R-:W-:Y:S02]  /*5780*/  FFMA R45, R159.reuse, R53, R160 ;  /* 0x000000359f2d7223 */ /* 0x040fe400000000a0 */
[----:B------:R-:W-:Y:S02]  /*5790*/  FFMA R44, R159, R50, R44 ;  /* 0x000000329f2c7223 */ /* 0x000fe4000000002c */
[-C--:B------:R-:W-:Y:S02]  /*57a0*/  FFMA R137, R139, R51.reuse, R142 ;  /* 0x000000338b897223 */ /* 0x080fe4000000008e */
[C---:B------:R-:W-:Y:S01]  /*57b0*/  FFMA R158, R159.reuse, R54, R158 ;  /* 0x000000369f9e7223 */ /* 0x040fe2000000009e */
[----:B------:R-:W-:Y:S01]  /*57c0*/  LDS R142, [R84+0xf20] ;  /* 0x000f2000548e7984 */ /* 0x000fe20000000800 */
[----:B------:R-:W-:Y:S02]  /*57d0*/  FFMA R157, R159, R51, R152 ;  /* 0x000000339f9d7223 */ /* 0x000fe40000000098 */
[----:B------:R-:W-:-:S02]  /*57e0*/  FFMA R139, R139, R55, R40 ;  /* 0x000000378b8b7223 */ /* 0x000fc40000000028 */
[-C--:B------:R-:W-:Y:S02]  /*57f0*/  FFMA R155, R155, R55.reuse, R154 ;  /* 0x000000379b9b7223 */ /* 0x080fe4000000009a */
[----:B------:R-:W-:Y:S01]  /*5800*/  FFMA R159, R159, R55, R156 ;  /* 0x000000379f9f7223 */ /* 0x000fe2000000009c */
[----:B------:R-:W-:Y:S01]  /*5810*/  LDS R154, [R84+0xf60] ;  /* 0x000f6000549a7984 */ /* 0x000fe20000000800 */
[C---:B0-----:R-:W-:Y:S02]  /*5820*/  FFMA R151, R52.reuse, R49, R46 ;  /* 0x0000003134977223 */ /* 0x041fe4000000002e */
[C---:B------:R-:W-:Y:S01]  /*5830*/  FFMA R163, R52.reuse, R53, R146 ;  /* 0x0000003534a37223 */ /* 0x040fe20000000092 */
[----:B------:R-:W-:Y:S01]  /*5840*/  LDS R156, [R84+0xf40] ;  /* 0x000f4000549c7984 */ /* 0x000fe20000000800 */
[----:B------:R-:W-:Y:S02]  /*5850*/  FFMA R144, R52, R50, R41 ;  /* 0x0000003234907223 */ /* 0x000fe40000000029 */
[----:B------:R-:W-:-:S02]  /*5860*/  FFMA R161, R48, R49, R47 ;  /* 0x0000003130a17223 */ /* 0x000fc4000000002f */
[----:B------:R-:W-:Y:S01]  /*5870*/  FFMA R165, R48, R53, R43 ;  /* 0x0000003530a57223 */ /* 0x000fe2000000002b */
[----:B------:R-:W-:Y:S01]  /*5880*/  LDS R49, [R84+0xf80] ;  /* 0x000f800054317984 */ /* 0x000fe20000000800 */
[C---:B------:R-:W-:Y:S02]  /*5890*/  FFMA R146, R52.reuse, R54, R45 ;  /* 0x0000003634927223 */ /* 0x040fe4000000002d */
[----:B------:R-:W-:Y:S01]  /*58a0*/  FFMA R140, R52, R51, R44 ;  /* 0x00000033348c7223 */ /* 0x000fe2000000002c */
[----:B------:R-:W-:Y:S01]  /*58b0*/  LDS R53, [R84+0xf00] ;  /* 0x000f000054357984 */ /* 0x000fe20000000800 */
[-C--:B------:R-:W-:Y:S02]  /*58c0*/  FFMA R152, R48, R50.reuse, R151 ;  /* 0x0000003230987223 */ /* 0x080fe40000000097 */
[----:B-1----:R-:W-:Y:S01]  /*58d0*/  FFMA R161, R150, R50, R161 ;  /* 0x0000003296a17223 */ /* 0x002fe200000000a1 */
[----:B------:R-:W0:Y:S01]  /*58e0*/  LDS.128 R40, [R135+0x90] ;  /* 0x0000900087287984 */ /* 0x000e220000000c00 */
[----:B------:R-:W-:-:S02]  /*58f0*/  FFMA R163, R48, R54, R163 ;  /* 0x0000003630a37223 */ /* 0x000fc400000000a3 */
[----:B------:R-:W-:Y:S01]  /*5900*/  FFMA R165, R150, R54, R165 ;  /* 0x0000003696a57223 */ /* 0x000fe200000000a5 */
[----:B------:R-:W1:Y:S01]  /*5910*/  LDS.128 R44, [R135+0x210] ;  /* 0x00021000872c7984 */ /* 0x000e620000000c00 */
[-C--:B------:R-:W-:Y:S02]  /*5920*/  FFMA R144, R48, R51.reuse, R144 ;  /* 0x0000003330907223 */ /* 0x080fe40000000090 */
[-C--:B------:R-:W-:Y:S01]  /*5930*/  FFMA R54, R150, R51.reuse, R152 ;  /* 0x0000003396367223 */ /* 0x080fe20000000098 */
[----:B------:R-:W3:Y:S01]  /*5940*/  LDS R151, [R84+0x1000] ;  /* 0x0010000054977984 */ /* 0x000ee20000000800 */
[----:B--2---:R-:W-:Y:S02]  /*5950*/  FFMA R161, R148, R51, R161 ;  /* 0x0000003394a17223 */ /* 0x004fe400000000a1 */
[-C--:B------:R-:W-:Y:S01]  /*5960*/  FFMA R48, R48, R55.reuse, R146 ;  /* 0x0000003730307223 */ /* 0x080fe20000000092 */
[----:B------:R-:W2:Y:S01]  /*5970*/  LDS R51, [R84+0x1020] ;  /* 0x0010200054337984 */ /* 0x000ea20000000800 */
[----:B------:R-:W-:-:S02]  /*5980*/  FFMA R52, R52, R55, R158 ;  /* 0x0000003734347223 */ /* 0x000fc4000000009e */
[-C--:B------:R-:W-:Y:S02]  /*5990*/  FFMA R150, R150, R55.reuse, R163 ;  /* 0x0000003796967223 */ /* 0x080fe400000000a3 */
[----:B------:R-:W-:Y:S02]  /*59a0*/  FFMA R55, R148, R55, R165 ;  /* 0x0000003794377223 */ /* 0x000fe400000000a5 */
[C---:B0-----:R-:W-:Y:S02]  /*59b0*/  FFMA R137, R40.reuse, R53, R137 ;  /* 0x0000003528897223 */ /* 0x041fe40000000089 */
[C---:B------:R-:W-:Y:S02]  /*59c0*/  FFMA R141, R40.reuse, R142, R141 ;  /* 0x0000008e288d7223 */ /* 0x040fe4000000008d */
[C---:B------:R-:W-:Y:S02]  /*59d0*/  FFMA R153, R40.reuse, R156, R153 ;  /* 0x0000009c28997223 */ /* 0x040fe40000000099 */
[----:B------:R-:W-:-:S02]  /*59e0*/  FFMA R50, R40, R154, R157 ;  /* 0x0000009a28327223 */ /* 0x000fc4000000009d */
[C---:B------:R-:W-:Y:S02]  /*59f0*/  FFMA R140, R40.reuse, R49, R140 ;  /* 0x00000031288c7223 */ /* 0x040fe4000000008c */
[C---:B------:R-:W-:Y:S02]  /*5a00*/  FFMA R144, R40.reuse, R145, R144 ;  /* 0x0000009128907223 */ /* 0x040fe40000000090 */
[C---:B------:R-:W-:Y:S02]  /*5a10*/  FFMA R54, R40.reuse, R147, R54 ;  /* 0x0000009328367223 */ /* 0x040fe40000000036 */
[----:B------:R-:W-:Y:S02]  /*5a20*/  FFMA R40, R40, R149, R161 ;  /* 0x0000009528287223 */ /* 0x000fe400000000a1 */
[-C--:B-1----:R-:W-:Y:S02]  /*5a30*/  FFMA R139, R53, R44.reuse, R139 ;  /* 0x0000002c358b7223 */ /* 0x082fe4000000008b */
[----:B------:R-:W-:-:S02]  /*5a40*/  FFMA R146, R154, R44, R159 ;  /* 0x0000002c9a927223 */ /* 0x000fc4000000009f */
[-C--:B------:R-:W-:Y:S02]  /*5a50*/  FFMA R48, R145, R44.reuse, R48 ;  /* 0x0000002c91307223 */ /* 0x080fe40000000030 */
[-C--:B------:R-:W-:Y:S02]  /*5a60*/  FFMA R53, R156, R44.reuse, R155 ;  /* 0x0000002c9c357223 */ /* 0x080fe4000000009b */
[CC--:B------:R-:W-:Y:S02]  /*5a70*/  FFMA R143, R142.reuse, R44.reuse, R143 ;  /* 0x0000002c8e8f7223 */ /* 0x0c0fe4000000008f */
        /* <DEDUP_REMOVED lines=9> */
[----:B------:R-:W-:Y:S02]  /*5b10*/  FFMA R44, R149, R44, R55 ;  /* 0x0000002c952c7223 */ /* 0x000fe40000000037 */
[----:B---3--:R-:W-:Y:S02]  /*5b20*/  FFMA R41, R151, R41, R40 ;  /* 0x0000002997297223 */ /* 0x008fe40000000028 */
[-C--:B------:R-:W-:Y:S02]  /*5b30*/  FFMA R146, R49, R45.reuse, R146 ;  /* 0x0000002d31927223 */ /* 0x080fe40000000092 */
[-C--:B------:R-:W-:Y:S02]  /*5b40*/  FFMA R40, R147, R45.reuse, R48 ;  /* 0x0000002d93287223 */ /* 0x080fe40000000030 */
[-C--:B------:R-:W-:Y:S02]  /*5b50*/  FFMA R48, R149, R45.reuse, R150 ;  /* 0x0000002d95307223 */ /* 0x080fe40000000096 */
[----:B------:R-:W-:-:S02]  /*5b60*/  FFMA R55, R142, R45, R139 ;  /* 0x0000002d8e377223 */ /* 0x000fc4000000008b */
[-C--:B------:R-:W-:Y:S01]  /*5b70*/  FFMA R143, R156, R45.reuse, R143 ;  /* 0x0000002d9c8f7223 */ /* 0x080fe2000000008f */
[----:B------:R-:W0:Y:S01]  /*5b80*/  LDS R139, [R84+0x1040] ;  /* 0x00104000548b7984 */ /* 0x000e220000000800 */
[-C--:B------:R-:W-:Y:S02]  /*5b90*/  FFMA R53, R154, R45.reuse, R53 ;  /* 0x0000002d9a357223 */ /* 0x080fe40000000035 */
[-C--:B------:R-:W-:Y:S01]  /*5ba0*/  FFMA R52, R145, R45.reuse, R52 ;  /* 0x0000002d91347223 */ /* 0x080fe20000000034 */
[----:B------:R-:W1:Y:S01]  /*5bb0*/  LDS R142, [R84+0x10c0] ;  /* 0x0010c000548e7984 */ /* 0x000e620000000800 */
[----:B------:R-:W-:Y:S02]  /*5bc0*/  FFMA R150, R151, R45, R44 ;  /* 0x0000002d97967223 */ /* 0x000fe4000000002c */
[-C--:B------:R-:W-:Y:S01]  /*5bd0*/  FFMA R152, R156, R42.reuse, R137 ;  /* 0x0000002a9c987223 */ /* 0x080fe20000000089 */
[----:B------:R-:W3:Y:S01]  /*5be0*/  LDS R44, [R84+0x1120] ;  /* 0x00112000542c7984 */ /* 0x000ee20000000800 */
[----:B------:R-:W-:-:S02]  /*5bf0*/  FFMA R161, R145, R42, R50 ;  /* 0x0000002a91a17223 */ /* 0x000fc40000000032 */
[----:B------:R-:W-:Y:S01]  /*5c00*/  FFMA R45, R149, R42, R144 ;  /* 0x0000002a952d7223 */ /* 0x000fe20000000090 */
[----:B------:R-:W4:Y:S01]  /*5c10*/  LDS R137, [R84+0x1060] ;  /* 0x0010600054897984 */ /* 0x000f220000000800 */
[----:B------:R-:W-:Y:S02]  /*5c20*/  FFMA R145, R145, R46, R146 ;  /* 0x0000002e91917223 */ /* 0x000fe40000000092 */
[----:B------:R-:W-:Y:S01]  /*5c30*/  FFMA R157, R147, R42, R140 ;  /* 0x0000002a939d7223 */ /* 0x000fe2000000008c */
[----:B------:R-:W5:Y:S01]  /*5c40*/  LDS R146, [R84+0x1080] ;  /* 0x0010800054927984 */ /* 0x000f620000000800 */
[----:B------:R-:W-:Y:S02]  /*5c50*/  FFMA R149, R149, R46, R40 ;  /* 0x0000002e95957223 */ /* 0x000fe40000000028 */
[C---:B------:R-:W-:Y:S01]  /*5c60*/  FFMA R148, R154.reuse, R42, R141 ;  /* 0x0000002a9a947223 */ /* 0x040fe2000000008d */
[----:B------:R-:W5:Y:S01]  /*5c70*/  LDS R144, [R84+0x10a0] ;  /* 0x0010a00054907984 */ /* 0x000f620000000800 */
        /* <DEDUP_REMOVED lines=8> */
[----:B------:R-:W5:Y:S01]  /*5d00*/  LDS.128 R52, [R135+0xa0] ;  /* 0x0000a00087347984 */ /* 0x000f620000000c00 */
[----:B--2---:R-:W-:-:S02]  /*5d10*/  FFMA R42, R51, R42, R41 ;  /* 0x0000002a332a7223 */ /* 0x004fc40000000029 */
[-C--:B------:R-:W-:Y:S01]  /*5d20*/  FFMA R151, R151, R46.reuse, R48 ;  /* 0x0000002e97977223 */ /* 0x080fe20000000030 */
[----:B------:R-:W2:Y:S01]  /*5d30*/  LDS R41, [R84+0x1140] ;  /* 0x0011400054297984 */ /* 0x000ea20000000800 */
[----:B------:R-:W-:-:S03]  /*5d40*/  FFMA R150, R51, R46, R150 ;  /* 0x0000002e33967223 */ /* 0x000fc60000000096 */
[----:B------:R-:W2:Y:S01]  /*5d50*/  LDS.128 R48, [R135+0x220] ;  /* 0x0002200087307984 */ /* 0x000ea20000000c00 */
[C---:B0-----:R-:W-:Y:S02]  /*5d60*/  FFMA R152, R139.reuse, R43, R152 ;  /* 0x0000002b8b987223 */ /* 0x041fe40000000098 */
[----:B------:R-:W-:Y:S02]  /*5d70*/  FFMA R139, R139, R47, R156 ;  /* 0x0000002f8b8b7223 */ /* 0x000fe4000000009c */
[C---:B-1----:R-:W-:Y:S02]  /*5d80*/  FFMA R157, R142.reuse, R43, R157 ;  /* 0x0000002b8e9d7223 */ /* 0x042fe4000000009d */
[-C--:B------:R-:W-:Y:S02]  /*5d90*/  FFMA R147, R142, R47.reuse, R147 ;  /* 0x0000002f8e937223 */ /* 0x080fe40000000093 */
[----:B---3--:R-:W-:Y:S02]  /*5da0*/  FFMA R150, R44, R47, R150 ;  /* 0x0000002f2c967223 */ /* 0x008fe40000000096 */
[----:B----4-:R-:W-:-:S02]  /*5db0*/  FFMA R153, R137, R43, R148 ;  /* 0x0000002b89997223 */ /* 0x010fc40000000094 */
[-C--:B------:R-:W-:Y:S02]  /*5dc0*/  FFMA R148, R44, R43.reuse, R42 ;  /* 0x0000002b2c947223 */ /* 0x080fe4000000002a */
[----:B-----5:R-:W-:Y:S02]  /*5dd0*/  FFMA R159, R146, R43, R159 ;  /* 0x0000002b929f7223 */ /* 0x020fe4000000009f */
[----:B------:R-:W-:Y:S02]  /*5de0*/  FFMA R141, R137, R47, R154 ;  /* 0x0000002f898d7223 */ /* 0x000fe4000000009a */
[----:B------:R-:W-:Y:S02]  /*5df0*/  FFMA R161, R144, R43, R161 ;  /* 0x0000002b90a17223 */ /* 0x000fe400000000a1 */
[----:B------:R-:W-:Y:S02]  /*5e00*/  FFMA R143, R146, R47, R143 ;  /* 0x0000002f928f7223 */ /* 0x000fe4000000008f */
[----:B------:R-:W-:-:S02]  /*5e10*/  FFMA R45, R140, R43, R45 ;  /* 0x0000002b8c2d7223 */ /* 0x000fc4000000002d */
[----:B------:R-:W-:Y:S02]  /*5e20*/  FFMA R145, R144, R47, R145 ;  /* 0x0000002f90917223 */ /* 0x000fe40000000091 */
[----:B------:R-:W-:Y:S02]  /*5e30*/  FFMA R155, R40, R43, R155 ;  /* 0x0000002b289b7223 */ /* 0x000fe4000000009b */
[----:B------:R-:W-:Y:S02]  /*5e40*/  FFMA R149, R140, R47, R149 ;  /* 0x0000002f8c957223 */ /* 0x000fe40000000095 */
[-C--:B------:R-:W-:Y:S02]  /*5e50*/  FFMA R154, R146, R52.reuse, R153 ;  /* 0x00000034929a7223 */ /* 0x080fe40000000099 */
[-C--:B------:R-:W-:Y:S02]  /*5e60*/  FFMA R152, R137, R52.reuse, R152 ;  /* 0x0000003489987223 */ /* 0x080fe40000000098 */
[----:B------:R-:W-:-:S02]  /*5e70*/  FFMA R153, R144, R52, R159 ;  /* 0x0000003490997223 */ /* 0x000fc4000000009f */
[-C--:B------:R-:W-:Y:S01]  /*5e80*/  FFMA R42, R142, R52.reuse, R161 ;  /* 0x000000348e2a7223 */ /* 0x080fe200000000a1 */
[----:B------:R-:W-:Y:S01]  /*5e90*/  LDS R159, [R84+0x1220] ;  /* 0x00122000549f7984 */ /* 0x000fe20000000800 */
[-C--:B------:R-:W-:Y:S02]  /*5ea0*/  FFMA R43, R140, R52.reuse, R157 ;  /* 0x000000348c2b7223 */ /* 0x080fe4000000009d */
[-C--:B------:R-:W-:Y:S01]  /*5eb0*/  FFMA R45, R40, R52.reuse, R45 ;  /* 0x00000034282d7223 */ /* 0x080fe2000000002d */
[----:B------:R-:W-:Y:S01]  /*5ec0*/  LDS R157, [R84+0x1240] ;  /* 0x00124000549d7984 */ /* 0x000fe20000000800 */
[----:B------:R-:W-:Y:S02]  /*5ed0*/  FFMA R46, R44, R52, R155 ;  /* 0x000000342c2e7223 */ /* 0x000fe4000000009b */
[----:B--2---:R-:W-:Y:S01]  /*5ee0*/  FFMA R52, R52, R41, R148 ;  /* 0x0000002934347223 */ /* 0x004fe20000000094 */
[----:B------:R-:W-:Y:S01]  /*5ef0*/  LDS R155, [R84+0x1260] ;  /* 0x00126000549b7984 */ /* 0x000fe20000000800 */
[----:B------:R-:W-:-:S02]  /*5f00*/  FFMA R151, R40, R47, R151 ;  /* 0x0000002f28977223 */ /* 0x000fc40000000097 */
[-C--:B------:R-:W-:Y:S01]  /*5f10*/  FFMA R139, R137, R48.reuse, R139 ;  /* 0x00000030898b7223 */ /* 0x080fe2000000008b */
[----:B------:R-:W0:Y:S01]  /*5f20*/  LDS R148, [R84+0x1160] ;  /* 0x0011600054947984 */ /* 0x000e220000000800 */
[-C--:B------:R-:W-:Y:S02]  /*5f30*/  FFMA R141, R146, R48.reuse, R141 ;  /* 0x00000030928d7223 */ /* 0x080fe4000000008d */
[-C--:B------:R-:W-:Y:S01]  /*5f40*/  FFMA R143, R144, R48.reuse, R143 ;  /* 0x00000030908f7223 */ /* 0x080fe2000000008f */
[----:B------:R-:W1:Y:S01]  /*5f50*/  LDS R47, [R84+0x1180] ;  /* 0x00118000542f7984 */ /* 0x000e620000000800 */
[----:B------:R-:W-:Y:S02]  /*5f60*/  FFMA R145, R142, R48, R145 ;  /* 0x000000308e917223 */ /* 0x000fe40000000091 */
[C---:B------:R-:W-:Y:S01]  /*5f70*/  FFMA R152, R146.reuse, R53, R152 ;  /* 0x0000003592987223 */ /* 0x040fe20000000098 */
[----:B------:R-:W-:Y:S01]  /*5f80*/  LDS R161, [R84+0x13c0] ;  /* 0x0013c00054a17984 */ /* 0x000fe20000000800 */
[----:B------:R-:W-:-:S02]  /*5f90*/  FFMA R146, R146, R49, R139 ;  /* 0x0000003192927223 */ /* 0x000fc4000000008b */
[-C--:B------:R-:W-:Y:S02]  /*5fa0*/  FFMA R147, R140, R48.reuse, R147 ;  /* 0x000000308c937223 */ /* 0x080fe40000000093 */
[-C--:B------:R-:W-:Y:S02]  /*5fb0*/  FFMA R149, R40, R48.reuse, R149 ;  /* 0x0000003028957223 */ /* 0x080fe40000000095 */
[-C--:B------:R-:W-:Y:S02]  /*5fc0*/  FFMA R156, R44, R48.reuse, R151 ;  /* 0x000000302c9c7223 */ /* 0x080fe40000000097 */
[----:B------:R-:W-:Y:S01]  /*5fd0*/  FFMA R150, R41, R48, R150 ;  /* 0x0000003029967223 */ /* 0x000fe20000000096 */
[----:B------:R-:W2:Y:S01]  /*5fe0*/  LDS R151, [R84+0x11e0] ;  /* 0x0011e00054977984 */ /* 0x000ea20000000800 */
[-C--:B------:R-:W-:Y:S02]  /*5ff0*/  FFMA R139, R144, R49.reuse, R141 ;  /* 0x00000031908b7223 */ /* 0x080fe4000000008d */
[----:B------:R-:W-:Y:S01]  /*6000*/  FFMA R141, R142, R49, R143 ;  /* 0x000000318e8d7223 */ /* 0x000fe2000000008f */
[----:B------:R-:W3:Y:S01]  /*6010*/  LDS R48, [R84+0x11a0] ;  /* 0x0011a00054307984 */ /* 0x000ee20000000800 */
[----:B------:R-:W-:-:S02]  /*6020*/  FFMA R143, R140, R53, R42 ;  /* 0x000000358c8f7223 */ /* 0x000fc4000000002a */
[----:B------:R-:W-:Y:S02]  /*6030*/  FFMA R153, R142, R53, R153 ;  /* 0x000000358e997223 */ /* 0x000fe40000000099 */
[----:B------:R-:W-:Y:S01]  /*6040*/  FFMA R140, R140, R49, R145 ;  /* 0x000000318c8c7223 */ /* 0x000fe20000000091 */
[----:B------:R-:W4:Y:S01]  /*6050*/  LDS R142, [R84+0x11c0] ;  /* 0x0011c000548e7984 */ /* 0x000f220000000800 */
[-C--:B------:R-:W-:Y:S02]  /*6060*/  FFMA R137, R144, R53.reuse, R154 ;  /* 0x0000003590897223 */ /* 0x080fe4000000009a */
[C---:B------:R-:W-:Y:S01]  /*6070*/  FFMA R144, R40.reuse, R53, R43 ;  /* 0x0000003528907223 */ /* 0x040fe2000000002b */
[----:B------:R-:W5:Y:S01]  /*6080*/  LDS R145, [R84+0x1200] ;  /* 0x0012000054917984 */ /* 0x000f620000000800 */
[----:B------:R-:W-:Y:S02]  /*6090*/  FFMA R147, R40, R49, R147 ;  /* 0x0000003128937223 */ /* 0x000fe40000000093 */
[----:B------:R-:W-:-:S02]  /*60a0*/  FFMA R154, R44, R53, R45 ;  /* 0x000000352c9a7223 */ /* 0x000fc4000000002d */
[C---:B------:R-:W-:Y:S02]  /*60b0*/  FFMA R158, R41.reuse, R53, R46 ;  /* 0x00000035299e7223 */ /* 0x040fe4000000002e */
[----:B------:R-:W-:Y:S02]  /*60c0*/  FFMA R156, R41, R49, R156 ;  /* 0x00000031299c7223 */ /* 0x000fe4000000009c */
[C---:B0-----:R-:W-:Y:S01]  /*60d0*/  FFMA R52, R148.reuse, R53, R52 ;  /* 0x0000003594347223 */ /* 0x041fe20000000034 */
[----:B------:R-:W0:Y:S01]  /*60e0*/  LDS.128 R40, [R135+0xb0] ;  /* 0x0000b00087287984 */ /* 0x000e220000000c00 */
[-C--:B------:R-:W-:Y:S02]  /*60f0*/  FFMA R150, R148, R49.reuse, R150 ;  /* 0x0000003194967223 */ /* 0x080fe40000000096 */
[----:B------:R-:W-:Y:S02]  /*6100*/  FFMA R149, R44, R49, R149 ;  /* 0x000000312c957223 */ /* 0x000fe40000000095 */
[C---:B-1----:R-:W-:Y:S01]  /*6110*/  FFMA R53, R47.reuse, R54, R152 ;  /* 0x000000362f357223 */ /* 0x042fe20000000098 */
[----:B------:R-:W-:Y:S01]  /*6120*/  LDS R49, [R84+0x1280] ;  /* 0x0012800054317984 */ /* 0x000fe20000000800 */
[----:B------:R-:W-:-:S02]  /*6130*/  FFMA R148, R47, R50, R146 ;  /* 0x000000322f947223 */ /* 0x000fc40000000092 */
[----:B------:R-:W-:Y:S01]  /*6140*/  FFMA R152, R155, R54, R52 ;  /* 0x000000369b987223 */ /* 0x000fe20000000034 */
[----:B------:R1:W0:Y:S01]  /*6150*/  LDS.128 R44, [R135+0x230] ;  /* 0x00023000872c7984 */ /* 0x0002220000000c00 */
[-C--:B------:R-:W-:Y:S02]  /*6160*/  FFMA R160, R159, R50.reuse, R149 ;  /* 0x000000329fa07223 */ /* 0x080fe40000000095 */
[-C--:B------:R-:W-:Y:S02]  /*6170*/  FFMA R156, R157, R50.reuse, R156 ;  /* 0x000000329d9c7223 */ /* 0x080fe4000000009c */
[-C--:B------:R-:W-:Y:S02]  /*6180*/  FFMA R150, R155, R50.reuse, R150 ;  /* 0x000000329b967223 */ /* 0x080fe40000000096 */
[----:B--2---:R-:W-:Y:S02]  /*6190*/  FFMA R164, R151, R50, R140 ;  /* 0x0000003297a47223 */ /* 0x004fe4000000008c */
[----:B------:R-:W-:-:S02]  /*61a0*/  FFMA R154, R159, R54, R154 ;  /* 0x000000369f9a7223 */ /* 0x000fc4000000009a */
[C---:B---3--:R-:W-:Y:S02]  /*61b0*/  FFMA R146, R48.reuse, R54, R137 ;  /* 0x0000003630927223 */ /* 0x048fe40000000089 */
[CC--:B------:R-:W-:Y:S02]  /*61c0*/  FFMA R139, R48.reuse, R50.reuse, R139 ;  /* 0x00000032308b7223 */ /* 0x0c0fe4000000008b */
[----:B------:R-:W-:Y:S02]  /*61d0*/  FFMA R137, R48, R51, R148 ;  /* 0x0000003330897223 */ /* 0x000fe40000000094 */
[C---:B----4-:R-:W-:Y:S02]  /*61e0*/  FFMA R52, R142.reuse, R50, R141 ;  /* 0x000000328e347223 */ /* 0x050fe4000000008d */
[----:B------:R-:W-:Y:S02]  /*61f0*/  FFMA R146, R142, R55, R146 ;  /* 0x000000378e927223 */ /* 0x000fe40000000092 */
[----:B-----5:R-:W-:-:S02]  /*6200*/  FFMA R144, R145, R54, R144 ;  /* 0x0000003691907223 */ /* 0x020fc40000000090 */
[----:B------:R-:W-:Y:S02]  /*6210*/  FFMA R141, R142, R51, R139 ;  /* 0x000000338e8d7223 */ /* 0x000fe4000000008b */
[----:B------:R-:W-:Y:S02]  /*6220*/  FFMA R148, R151, R54, R143 ;  /* 0x0000003697947223 */ /* 0x000fe4000000008f */
[-C--:B------:R-:W-:Y:S02]  /*6230*/  FFMA R53, R48, R55.reuse, R53 ;  /* 0x0000003730357223 */ /* 0x080fe40000000035 */
[-C--:B-1----:R-:W-:Y:S02]  /*6240*/  FFMA R135, R159, R55.reuse, R144 ;  /* 0x000000379f877223 */ /* 0x082fe40000000090 */
[----:B0-----:R-:W-:Y:S02]  /*6250*/  FFMA R144, R151, R40, R146 ;  /* 0x0000002897907223 */ /* 0x001fe40000000092 */
[----:B------:R-:W-:-:S02]  /*6260*/  FFMA R140, R145, R55, R148 ;  /* 0x00000037918c7223 */ /* 0x000fc40000000094 */
[C---:B------:R-:W-:Y:S02]  /*6270*/  FFMA R148, R151.reuse, R51, R52 ;  /* 0x0000003397947223 */ /* 0x040fe40000000034 */
[C---:B------:R-:W-:Y:S02]  /*6280*/  FFMA R52, R142.reuse, R40, R53 ;  /* 0x000000288e347223 */ /* 0x040fe40000000035 */
[----:B------:R-:W-:Y:S01]  /*6290*/  LDS R53, [R84+0x12c0] ;  /* 0x0012c00054357984 */ /* 0x000fe20000000800 */
[----:B------:R-:W-:Y:S02]  /*62a0*/  FFMA R146, R151, R44, R141 ;  /* 0x0000002c97927223 */ /* 0x000fe4000000008d */
[C---:B------:R-:W-:Y:S01]  /*62b0*/  FFMA R48, R142.reuse, R54, R153 ;  /* 0x000000368e307223 */ /* 0x040fe20000000099 */
[----:B------:R-:W0:Y:S01]  /*62c0*/  LDS R141, [R84+0x12a0] ;  /* 0x0012a000548d7984 */ /* 0x000e220000000800 */
[----:B------:R-:W-:Y:S02]  /*62d0*/  FFMA R142, R142, R44, R137 ;  /* 0x0000002c8e8e7223 */ /* 0x000fe40000000089 */
[----:B------:R-:W-:Y:S01]  /*62e0*/  FFMA R162, R145, R50, R147 ;  /* 0x0000003291a27223 */ /* 0x000fe20000000093 */
[----:B------:R-:W1:Y:S01]  /*62f0*/  LDS R137, [R84+0x12e0] ;  /* 0x0012e00054897984 */ /* 0x000e620000000800 */
[----:B------:R-:W-:-:S02]  /*6300*/  FFMA R158, R157, R54, R158 ;  /* 0x000000369d9e7223 */ /* 0x000fc4000000009e */
[-C--:B------:R-:W-:Y:S02]  /*6310*/  FFMA R164, R145, R51.reuse, R164 ;  /* 0x0000003391a47223 */ /* 0x080fe400000000a4 */
[-C--:B------:R-:W-:Y:S02]  /*6320*/  FFMA R147, R159, R51.reuse, R162 ;  /* 0x000000339f937223 */ /* 0x080fe400000000a2 */
[-C--:B------:R-:W-:Y:S02]  /*6330*/  FFMA R139, R157, R51.reuse, R160 ;  /* 0x000000339d8b7223 */ /* 0x080fe400000000a0 */
[-C--:B------:R-:W-:Y:S02]  /*6340*/  FFMA R50, R155, R51.reuse, R156 ;  /* 0x000000339b327223 */ /* 0x080fe4000000009c */
[----:B------:R-:W-:Y:S01]  /*6350*/  FFMA R51, R49, R51, R150 ;  /* 0x0000003331337223 */ /* 0x000fe20000000096 */
[----:B------:R-:W-:Y:S01]  /*6360*/  LDS R156, [R84+0x1360] ;  /* 0x00136000549c7984 */ /* 0x000fe20000000800 */
[----:B------:R-:W-:-:S02]  /*6370*/  FFMA R143, R151, R55, R48 ;  /* 0x00000037978f7223 */ /* 0x000fc40000000030 */
[-C--:B------:R-:W-:Y:S01]  /*6380*/  FFMA R54, R157, R55.reuse, R154 ;  /* 0x000000379d367223 */ /* 0x080fe2000000009a */
[----:B------:R-:W2:Y:S01]  /*6390*/  LDS R150, [R84+0x1300] ;  /* 0x0013000054967984 */ /* 0x000ea20000000800 */
[-C--:B------:R-:W-:Y:S02]  /*63a0*/  FFMA R48, R155, R55.reuse, R158 ;  /* 0x000000379b307223 */ /* 0x080fe4000000009e */
[----:B------:R-:W-:Y:S01]  /*63b0*/  FFMA R55, R49, R55, R152 ;  /* 0x0000003731377223 */ /* 0x000fe20000000098 */
[----:B------:R-:W-:Y:S01]  /*63c0*/  LDS R154, [R84+0x1340] ;  /* 0x00134000549a7984 */ /* 0x000fe20000000800 */
[C---:B------:R-:W-:Y:S02]  /*63d0*/  FFMA R143, R145.reuse, R40, R143 ;  /* 0x00000028918f7223 */ /* 0x040fe4000000008f */
[----:B------:R-:W-:Y:S01]  /*63e0*/  FFMA R145, R145, R44, R148 ;  /* 0x0000002c91917223 */ /* 0x000fe20000000094 */
[----:B------:R-:W3:Y:S01]  /*63f0*/  LDS R152, [R84+0x1320] ;  /* 0x0013200054987984 */ /* 0x000ee20000000800 */
[----:B------:R-:W-:-:S02]  /*6400*/  FFMA R148, R159, R40, R140 ;  /* 0x000000289f947223 */ /* 0x000fc4000000008c */
[-C--:B------:R-:W-:Y:S02]  /*6410*/  FFMA R48, R49, R40.reuse, R48 ;  /* 0x0000002831307223 */ /* 0x080fe40000000030 */
[----:B------:R-:W-:Y:S02]  /*6420*/  FFMA R140, R157, R40, R135 ;  /* 0x000000289d8c7223 */ /* 0x000fe40000000087 */
[-C--:B------:R-:W-:Y:S02]  /*6430*/  FFMA R49, R49, R44.reuse, R50 ;  /* 0x0000002c31317223 */ /* 0x080fe40000000032 */
[-C--:B------:R-:W-:Y:S01]  /*6440*/  FFMA R159, R159, R44.reuse, R164 ;  /* 0x0000002c9f9f7223 */ /* 0x080fe200000000a4 */
[----:B------:R-:W4:Y:S01]  /*6450*/  LDS R50, [R84+0x1380] ;  /* 0x0013800054327984 */ /* 0x000f220000000800 */
[-C--:B------:R-:W-:Y:S02]  /*6460*/  FFMA R157, R157, R44.reuse, R147 ;  /* 0x0000002c9d9d7223 */ /* 0x080fe40000000093 */
[----:B------:R-:W-:-:S02]  /*6470*/  FFMA R139, R155, R44, R139 ;  /* 0x0000002c9b8b7223 */ /* 0x000fc4000000008b */
[----:B0-----:R-:W-:Y:S02]  /*6480*/  FFMA R51, R141, R44, R51 ;  /* 0x0000002c8d337223 */ /* 0x001fe40000000033 */
[----:B------:R-:W0:Y:S01]  /*6490*/  LDS R44, [R84+0x13a0] ;  /* 0x0013a000542c7984 */ /* 0x000e220000000800 */
[----:B------:R-:W-:Y:S02]  /*64a0*/  FFMA R52, R53, R41, R52 ;  /* 0x0000002935347223 */ /* 0x000fe40000000034 */
[----:B------:R-:W-:Y:S02]  /*64b0*/  FFMA R54, R155, R40, R54 ;  /* 0x000000289b367223 */ /* 0x000fe40000000036 */
[----:B-1----:R-:W-:Y:S02]  /*64c0*/  FFMA R155, R137, R42, R52 ;  /* 0x0000002a899b7223 */ /* 0x002fe40000000034 */
[----:B------:R-:W1:Y:S01]  /*64d0*/  LDS R52, [R84+0x13e0] ;  /* 0x0013e00054347984 */ /* 0x000e620000000800 */
[----:B------:R-:W-:-:S02]  /*64e0*/  FFMA R40, R40, R141, R55 ;  /* 0x0000008d28287223 */ /* 0x000fc40000000037 */
[-C--:B------:R-:W-:Y:S02]  /*64f0*/  FFMA R55, R137, R45.reuse, R146 ;  /* 0x0000002d89377223 */ /* 0x080fe40000000092 */
[----:B------:R-:W-:Y:S02]  /*6500*/  FFMA R142, R53, R45, R142 ;  /* 0x0000002d358e7223 */ /* 0x000fe4000000008e */
[-C--:B------:R-:W-:Y:S02]  /*6510*/  FFMA R53, R137, R41.reuse, R144 ;  /* 0x0000002989357223 */ /* 0x080fe40000000090 */
[C---:B--2---:R-:W-:Y:S02]  /*6520*/  FFMA R143, R150.reuse, R41, R143 ;  /* 0x00000029968f7223 */ /* 0x044fe4000000008f */
[C---:B------:R-:W-:Y:S02]  /*6530*/  FFMA R55, R150.reuse, R46, R55 ;  /* 0x0000002e96377223 */ /* 0x040fe40000000037 */
[----:B------:R-:W-:-:S02]  /*6540*/  FFMA R135, R150, R45, R145 ;  /* 0x0000002d96877223 */ /* 0x000fc40000000091 */
[-C--:B------:R-:W-:Y:S02]  /*6550*/  FFMA R153, R150, R42.reuse, R53 ;  /* 0x0000002a96997223 */ /* 0x080fe40000000035 */
[C---:B---3--:R-:W-:Y:S02]  /*6560*/  FFMA R151, R152.reuse, R42, R143 ;  /* 0x0000002a98977223 */ /* 0x048fe4000000008f */
[C---:B------:R-:W-:Y:S02]  /*6570*/  FFMA R143, R152.reuse, R47, R55 ;  /* 0x0000002f988f7223 */ /* 0x040fe40000000037 */
[CC--:B------:R-:W-:Y:S02]  /*6580*/  FFMA R53, R152.reuse, R41.reuse, R148 ;  /* 0x0000002998357223 */ /* 0x0c0fe40000000094 */
[----:B------:R-:W-:Y:S02]  /*6590*/  FFMA R135, R152, R46, R135 ;  /* 0x0000002e98877223 */ /* 0x000fe40000000087 */
[----:B------:R-:W-:-:S02]  /*65a0*/  FFMA R55, R154, R41, R140 ;  /* 0x000000299a377223 */ /* 0x000fc4000000008c */
[C---:B------:R-:W-:Y:S02]  /*65b0*/  FFMA R157, R154.reuse, R45, R157 ;  /* 0x0000002d9a9d7223 */ /* 0x040fe4000000009d */
[CC--:B------:R-:W-:Y:S02]  /*65c0*/  FFMA R149, R154.reuse, R42.reuse, R53 ;  /* 0x0000002a9a957223 */ /* 0x0c0fe40000000035 */
[----:B------:R-:W-:Y:S02]  /*65d0*/  FFMA R141, R154, R47, R135 ;  /* 0x0000002f9a8d7223 */ /* 0x000fe40000000087 */
[----:B------:R-:W-:Y:S02]  /*65e0*/  FFMA R147, R156, R42, R55 ;  /* 0x0000002a9c937223 */ /* 0x000fe40000000037 */
[----:B------:R-:W-:Y:S02]  /*65f0*/  FFMA R159, R152, R45, R159 ;  /* 0x0000002d989f7223 */ /* 0x000fe4000000009f */
[----:B------:R-:W-:-:S02]  /*6600*/  FFMA R53, R156, R41, R54 ;  /* 0x000000299c357223 */ /* 0x000fc40000000036 */
[C---:B------:R-:W-:Y:S02]  /*6610*/  FFMA R135, R156.reuse, R45, R139 ;  /* 0x0000002d9c877223 */ /* 0x040fe4000000008b */
[----:B------:R-:W-:Y:S02]  /*6620*/  FFMA R157, R156, R46, R157 ;  /* 0x0000002e9c9d7223 */ /* 0x000fe4000000009d */
[C---:B----4-:R-:W-:Y:S02]  /*6630*/  FFMA R55, R50.reuse, R41, R48 ;  /* 0x0000002932377223 */ /* 0x050fe40000000030 */
[----:B------:R-:W-:Y:S02]  /*6640*/  FFMA R49, R50, R45, R49 ;  /* 0x0000002d32317223 */ /* 0x000fe40000000031 */
[C---:B0-----:R-:W-:Y:S02]  /*6650*/  FFMA R40, R44.reuse, R41, R40 ;  /* 0x000000292c287223 */ /* 0x041fe40000000028 */
[----:B------:R-:W-:-:S02]  /*6660*/  FFMA R51, R44, R45, R51 ;  /* 0x0000002d2c337223 */ /* 0x000fc40000000033 */
[-C--:B------:R-:W-:Y:S02]  /*6670*/  FFMA R142, R137, R46.reuse, R142 ;  /* 0x0000002e898e7223 */ /* 0x080fe4000000008e */
[----:B------:R-:W-:Y:S02]  /*6680*/  FFMA R159, R154, R46, R159 ;  /* 0x0000002e9a9f7223 */ /* 0x000fe4000000009f */
[C---:B------:R-:W-:Y:S02]  /*6690*/  FFMA R53, R50.reuse, R42, R53 ;  /* 0x0000002a32357223 */ /* 0x040fe40000000035 */
[C---:B------:R-:W-:Y:S02]  /*66a0*/  FFMA R135, R50.reuse, R46, R135 ;  /* 0x0000002e32877223 */ /* 0x040fe40000000087 */
[C---:B------:R-:W-:Y:S02]  /*66b0*/  FFMA R147, R50.reuse, R43, R147 ;  /* 0x0000002b32937223 */ /* 0x040fe40000000093 */
[----:B------:R-:W-:-:S02]  /*66c0*/  FFMA R137, R50, R47, R157 ;  /* 0x0000002f32897223 */ /* 0x000fc4000000009d */
[C---:B------:R-:W-:Y:S02]  /*66d0*/  FFMA R48, R44.reuse, R42, R55 ;  /* 0x0000002a2c307223 */ /* 0x040fe40000000037 */
[----:B------:R-:W-:Y:S02]  /*66e0*/  FFMA R50, R44, R46, R49 ;  /* 0x0000002e2c327223 */ /* 0x000fe40000000031 */
[C---:B------:R-:W-:Y:S02]  /*66f0*/  FFMA R40, R161.reuse, R42, R40 ;  /* 0x0000002aa1287223 */ /* 0x040fe40000000028 */
[C---:B------:R-:W-:Y:S02]  /*6700*/  FFMA R51, R161.reuse, R46, R51 ;  /* 0x0000002ea1337223 */ /* 0x040fe40000000033 */
[----:B------:R-:W-:Y:S02]  /*6710*/  FFMA R139, R156, R47, R159 ;  /* 0x0000002f9c8b7223 */ /* 0x000fe4000000009f */
[----:B------:R-:W-:-:S02]  /*6720*/  FFMA R163, R161, R43, R48 ;  /* 0x0000002ba1a37223 */ /* 0x000fc40000000030 */
[C---:B------:R-:W-:Y:S02]  /*6730*/  FFMA R155, R150.reuse, R43, R155 ;  /* 0x0000002b969b7223 */ /* 0x040fe4000000009b */
[----:B------:R-:W-:Y:S02]  /*6740*/  FFMA R145, R150, R47, R142 ;  /* 0x0000002f96917223 */ /* 0x000fe4000000008e */
[-C--:B------:R-:W-:Y:S02]  /*6750*/  FFMA R153, R152, R43.reuse, R153 ;  /* 0x0000002b98997223 */ /* 0x080fe40000000099 */
[-C--:B------:R-:W-:Y:S02]  /*6760*/  FFMA R151, R154, R43.reuse, R151 ;  /* 0x0000002b9a977223 */ /* 0x080fe40000000097 */
[-C--:B------:R-:W-:Y:S02]  /*6770*/  FFMA R149, R156, R43.reuse, R149 ;  /* 0x0000002b9c957223 */ /* 0x080fe40000000095 */
[----:B------:R-:W-:-:S02]  /*6780*/  FFMA R159, R44, R43, R53 ;  /* 0x0000002b2c9f7223 */ /* 0x000fc40000000035 */
[-C--:B------:R-:W-:Y:S02]  /*6790*/  FFMA R157, R44, R47.reuse, R135 ;  /* 0x0000002f2c9d7223 */ /* 0x080fe40000000087 */
[----:B------:R-:W-:Y:S02]  /*67a0*/  FFMA R161, R161, R47, R50 ;  /* 0x0000002fa1a17223 */ /* 0x000fe40000000032 */
[C---:B-1----:R-:W-:Y:S02]  /*67b0*/  FFMA R165, R52.reuse, R43, R40 ;  /* 0x0000002b34a57223 */ /* 0x042fe40000000028 */
[----:B------:R-:W-:Y:S01]  /*67c0*/  FFMA R140, R52, R47, R51 ;  /* 0x0000002f348c7223 */ /* 0x000fe20000000033 */
[----:B------:R-:W-:Y:S01]  /*67d0*/  @P0 CALL.REL.NOINC `(.L_x_0) ;  /* 0x0000001000000944 */ /* 0x000fe20003c00000 */
[----:B------:R-:W-:Y:S05]  /*67e0*/  BRA `(.L_x_1) ;  /* 0xffffc42000007947 */ /* 0x000fea000383ffff */
.L_x_0:
[----:B------:R-:W-:-:S04]  /*67f0*/  IADD3 R82, R82, 0x1, RZ ;  /* 0x0000000152527810 */ /* 0x000fc80007ffe0ff */
[----:B------:R-:W-:-:S13]  /*6800*/  ISETP.GE.U32.AND P0, PT, R82, 0x3, PT ;  /* 0x000000035200780c */ /* 0x000fda0003f06070 */
[----:B------:R-:W-:Y:S01]  /*6810*/  @P0 CALL.REL.NOINC `(.L_x_2) ;  /* 0x0000001000000944 */ /* 0x000fe20003c00000 */
[----:B------:R-:W-:Y:S05]  /*6820*/  BRA `(.L_x_3) ;  /* 0xffffb30000007947 */ /* 0x000fea000383ffff */
.L_x_2:
[----:B------:R-:W-:-:S04]  /*6830*/  IADD3 R35, R35, 0x1, RZ ;  /* 0x0000000123237810 */ /* 0x000fc80007ffe0ff */
[----:B------:R-:W-:-:S13]  /*6840*/  ISETP.GE.U32.AND P0, PT, R35, 0x2, PT ;  /* 0x000000022300780c */ /* 0x000fda0003f06070 */
[----:B------:R-:W-:Y:S01]  /*6850*/  @P0 CALL.REL.NOINC `(.L_x_4) ;  /* 0x0000001000000944 */ /* 0x000fe20003c00000 */
[----:B------:R-:W-:Y:S05]  /*6860*/  BRA `(.L_x_5) ;  /* 0xffffb2b000007947 */ /* 0x000fea000383ffff */
.L_x_4:
[----:B------:R-:W0:Y:S01]  /*6870*/  S2R R0, SR_TID.X ;  /* 0x0000000000007919 */ /* 0x000e220000002100 */
[----:B------:R-:W-:-:S03]  /*6880*/  HFMA2.MMA R2, -RZ, RZ, 0, 0 ;  /* 0x00000000ff027435 */ /* 0x000fc600000001ff */
[----:B------:R-:W1:Y:S01]  /*6890*/  S2R R3, SR_CTAID.X ;  /* 0x0000000000037919 */ /* 0x000e620000002500 */
[----:B0-----:R-:W-:Y:S01]  /*68a0*/  SHF.R.S32.HI R0, RZ, 0x3, R0 ;  /* 0x00000003ff007819 */ /* 0x001fe20000011400 */
[----:B-1----:R-:W-:-:S04]  /*68b0*/  IMAD R3, R138, -0x31, R3 ;  /* 0xffffffcf8a037824 */ /* 0x002fc800078e0203 */
[----:B------:R-:W-:Y:S02]  /*68c0*/  IMAD R133, R0, 0x1880, R133 ;  /* 0x0000188000857824 */ /* 0x000fe400078e0285 */
[----:B------:R-:W-:-:S04]  /*68d0*/  IMAD.HI R2, R3, -0x6db6db6d, R2 ;  /* 0x9249249303027827 */ /* 0x000fc800078e0202 */
[----:B------:R-:W-:Y:S01]  /*68e0*/  IMAD R133, R138, 0x18800, R133 ;  /* 0x000188008a857824 */ /* 0x000fe200078e0285 */
[----:B------:R-:W-:-:S04]  /*68f0*/  SHF.R.U32.HI R3, RZ, 0x1f, R2 ;  /* 0x0000001fff037819 */ /* 0x000fc80000011602 */
[----:B------:R-:W-:Y:S02]  /*6900*/  LEA R133, R136, R133, 0x3 ;  /* 0x0000008588857211 */ /* 0x000fe400078e18ff */
[----:B------:R-:W-:-:S05]  /*6910*/  LEA.HI.SX32 R2, R2, R3, 0x1e ;  /* 0x0000000302027211 */ /* 0x000fca00078ff2ff */
[----:B------:R-:W-:-:S04]  /*6920*/  IMAD R2, R2, 0x1c0, R133 ;  /* 0x000001c002027824 */ /* 0x000fc800078e0285 */
[----:B------:R-:W-:-:S05]  /*6930*/  IMAD.WIDE R2, R2, R83, c[0x0][0x170] ;  /* 0x00005c0002027625 */ /* 0x000fca00078e0253 */
[----:B------:R-:W-:Y:S04]  /*6940*/  STG.E [R2.64], R155 ;  /* 0x0000009b02007986 */ /* 0x000fe8000c101904 */
[----:B------:R-:W-:Y:S04]  /*6950*/  STG.E [R2.64+0xe0], R153 ;  /* 0x0000e09902007986 */ /* 0x000fe8000c101904 */
        /* <DEDUP_REMOVED lines=13> */
[----:B------:R-:W-:Y:S01]  /*6a30*/  STG.E [R2.64+0x3720], R140 ;  /* 0x0037208c02007986 */ /* 0x000fe2000c101904 */
[----:B------:R-:W-:Y:S05]  /*6a40*/  EXIT ;  /* 0x000000000000794d */ /* 0x000fea0003800000 */
.L_x_6:
[----:B------:R-:W-:-:S00]  /*6a50*/  BRA `(.L_x_6) ;  /* 0xfffffff000007947 */ /* 0x000fc0000383ffff */
[----:B------:R-:W-:-:S00]  /*6a60*/  NOP ;  /* 0x0000000000007918 */ /* 0x000fc00000000000 */
        /* <DEDUP_REMOVED lines=9> */
.L_x_7:


//--------------------- .nv.shared.candidate0     --------------------------
	.section	.nv.shared.candidate0,"aw",@nobits
	.align	4
.nv.shared.candidate0:
	.zero		22528
